	.target	sm_90a

	.elftype	@"ET_EXEC"


//--------------------- .note.nv.tkinfo           --------------------------
	.section	.note.nv.tkinfo,"",@"SHT_NOTE"
	.sectionflags	@"SHF_NOTE_NV_TKINFO"
	.tkinfo
        /*0018*/ 	.word	0x00000002
        /*0030*/ 	.string	""
        /*0030*/ 	.string	"ptxas"
        /*0030*/ 	.string	"Cuda compilation tools, release 13.0, V13.0.88"
        /*0030*/ 	.string	"Build cuda_13.0.r13.0/compiler.36424714_0"
        /*0030*/ 	.string	"-arch sm_90a -m 64 "



//--------------------- .note.nv.cuinfo           --------------------------
	.section	.note.nv.cuinfo,"",@"SHT_NOTE"
	.sectionflags	@"SHF_NOTE_NV_CUINFO"
        /*0018*/ 	.short	0x0002
        /*001a*/ 	.short	0x005a
        /*001c*/ 	.short	0x0082
	.zero		2


//--------------------- .nv.info                  --------------------------
	.section	.nv.info,"",@"SHT_CUDA_INFO"
	.align	4


	//----- nvinfo : EIATTR_REGCOUNT
	.align		4
        /*0000*/ 	.byte	0x04, 0x2f
        /*0002*/ 	.short	(.L_12 - .L_11)
	.align		4
.L_11:
        /*0004*/ 	.word	index@(_ZN7cutlass13device_kernelINS_4gemm6kernel13GemmUniversalIN4cute5tupleIJiiiiEEENS1_10collective13CollectiveMmaINS1_37MainloopSm90TmaGmmaWarpSpecializedFP8ILi9ENS5_IJNS4_1CILi1EEESB_SB_EEENS1_35KernelTmaWarpSpecializedCooperativeEEENS5_IJNSA_ILi256EEENSA_ILi128EEENSA_ILi64EEEEEENS_12float_e4m3_tENS5_IJlSB_lEEESJ_SK_NS4_8TiledMMAINS4_8MMA_AtomIJNS4_4SM904GMMA31MMA_64x128x32_F32E4M3E4M3_SS_TNILNSO_7ScaleInE1ELSQ_1EEEEEENS4_6LayoutINS5_IJNSA_ILi2EEESB_SB_EEENS5_IJSB_NSA_ILi0EEESW_EEEEENS5_IJNS4_10UnderscoreESZ_SZ_EEEEENS4_13SM90_TMA_LOADENS4_14ComposedLayoutINS4_7SwizzleILi2ELi4ELi3EEENS4_18smem_ptr_flag_bitsILi8EEENST_INS5_IJNSA_ILi8EEESH_EEENS5_IJSH_SB_EEEEEEEvNS4_8identityES12_S1C_vS1D_EENS_8epilogue10collective6detail29Sm90TmaWarpSpecializedAdapterINS1G_15DefaultEpilogueISJ_SK_SK_NS1F_6thread17LinearCombinationISJ_Li1EffLNS1K_9ScaleType4KindE0ELNS_15FloatRoundStyleE2ESJ_EENS1_15EpilogueDefaultEEEEEvvEEEEvNT_6ParamsE)
        /*0008*/ 	.word	0x000000a8


	//----- nvinfo : EIATTR_FRAME_SIZE
	.align		4
.L_12:
        /*000c*/ 	.byte	0x04, 0x11
        /*000e*/ 	.short	(.L_14 - .L_13)
	.align		4
.L_13:
        /*0010*/ 	.word	index@(_ZN7cutlass13device_kernelINS_4gemm6kernel13GemmUniversalIN4cute5tupleIJiiiiEEENS1_10collective13CollectiveMmaINS1_37MainloopSm90TmaGmmaWarpSpecializedFP8ILi9ENS5_IJNS4_1CILi1EEESB_SB_EEENS1_35KernelTmaWarpSpecializedCooperativeEEENS5_IJNSA_ILi256EEENSA_ILi128EEENSA_ILi64EEEEEENS_12float_e4m3_tENS5_IJlSB_lEEESJ_SK_NS4_8TiledMMAINS4_8MMA_AtomIJNS4_4SM904GMMA31MMA_64x128x32_F32E4M3E4M3_SS_TNILNSO_7ScaleInE1ELSQ_1EEEEEENS4_6LayoutINS5_IJNSA_ILi2EEESB_SB_EEENS5_IJSB_NSA_ILi0EEESW_EEEEENS5_IJNS4_10UnderscoreESZ_SZ_EEEEENS4_13SM90_TMA_LOADENS4_14ComposedLayoutINS4_7SwizzleILi2ELi4ELi3EEENS4_18smem_ptr_flag_bitsILi8EEENST_INS5_IJNSA_ILi8EEESH_EEENS5_IJSH_SB_EEEEEEEvNS4_8identityES12_S1C_vS1D_EENS_8epilogue10collective6detail29Sm90TmaWarpSpecializedAdapterINS1G_15DefaultEpilogueISJ_SK_SK_NS1F_6thread17LinearCombinationISJ_Li1EffLNS1K_9ScaleType4KindE0ELNS_15FloatRoundStyleE2ESJ_EENS1_15EpilogueDefaultEEEEEvvEEEEvNT_6ParamsE)
        /*0014*/ 	.word	0x00000100


	//----- nvinfo : EIATTR_MIN_STACK_SIZE
	.align		4
.L_14:
        /*0018*/ 	.byte	0x04, 0x12
        /*001a*/ 	.short	(.L_16 - .L_15)
	.align		4
.L_15:
        /*001c*/ 	.word	index@(_ZN7cutlass13device_kernelINS_4gemm6kernel13GemmUniversalIN4cute5tupleIJiiiiEEENS1_10collective13CollectiveMmaINS1_37MainloopSm90TmaGmmaWarpSpecializedFP8ILi9ENS5_IJNS4_1CILi1EEESB_SB_EEENS1_35KernelTmaWarpSpecializedCooperativeEEENS5_IJNSA_ILi256EEENSA_ILi128EEENSA_ILi64EEEEEENS_12float_e4m3_tENS5_IJlSB_lEEESJ_SK_NS4_8TiledMMAINS4_8MMA_AtomIJNS4_4SM904GMMA31MMA_64x128x32_F32E4M3E4M3_SS_TNILNSO_7ScaleInE1ELSQ_1EEEEEENS4_6LayoutINS5_IJNSA_ILi2EEESB_SB_EEENS5_IJSB_NSA_ILi0EEESW_EEEEENS5_IJNS4_10UnderscoreESZ_SZ_EEEEENS4_13SM90_TMA_LOADENS4_14ComposedLayoutINS4_7SwizzleILi2ELi4ELi3EEENS4_18smem_ptr_flag_bitsILi8EEENST_INS5_IJNSA_ILi8EEESH_EEENS5_IJSH_SB_EEEEEEEvNS4_8identityES12_S1C_vS1D_EENS_8epilogue10collective6detail29Sm90TmaWarpSpecializedAdapterINS1G_15DefaultEpilogueISJ_SK_SK_NS1F_6thread17LinearCombinationISJ_Li1EffLNS1K_9ScaleType4KindE0ELNS_15FloatRoundStyleE2ESJ_EENS1_15EpilogueDefaultEEEEEvvEEEEvNT_6ParamsE)
        /*0020*/ 	.word	0x00000100
.L_16:


//--------------------- .nv.compat                --------------------------
	.section	.nv.compat,"",@"SHT_CUDA_COMPAT_INFO"
	.align	4
        /*0000*/ 	.byte	0x02, 0x09, 0x01, 0x00, 0x02, 0x02, 0x04, 0x00, 0x02, 0x05, 0x05, 0x00, 0x03, 0x07, 0x01, 0x01
        /*0010*/ 	.byte	0x02, 0x03, 0x01, 0x00, 0x02, 0x06, 0x01, 0x00, 0x04, 0x0b, 0x08, 0x00, 0x00, 0x00, 0x00, 0x00
        /*0020*/ 	.byte	0x00, 0x00, 0x00, 0x00


//--------------------- .nv.info._ZN7cutlass13device_kernelINS_4gemm6kernel13GemmUniversalIN4cute5tupleIJiiiiEEENS1_10collective13CollectiveMmaINS1_37MainloopSm90TmaGmmaWarpSpecializedFP8ILi9ENS5_IJNS4_1CILi1EEESB_SB_EEENS1_35KernelTmaWarpSpecializedCooperativeEEENS5_IJNSA_ILi256EEENSA_ILi128EEENSA_ILi64EEEEEENS_12float_e4m3_tENS5_IJlSB_lEEESJ_SK_NS4_8TiledMMAINS4_8MMA_AtomIJNS4_4SM904GMMA31MMA_64x128x32_F32E4M3E4M3_SS_TNILNSO_7ScaleInE1ELSQ_1EEEEEENS4_6LayoutINS5_IJNSA_ILi2EEESB_SB_EEENS5_IJSB_NSA_ILi0EEESW_EEEEENS5_IJNS4_10UnderscoreESZ_SZ_EEEEENS4_13SM90_TMA_LOADENS4_14ComposedLayoutINS4_7SwizzleILi2ELi4ELi3EEENS4_18smem_ptr_flag_bitsILi8EEENST_INS5_IJNSA_ILi8EEESH_EEENS5_IJSH_SB_EEEEEEEvNS4_8identityES12_S1C_vS1D_EENS_8epilogue10collective6detail29Sm90TmaWarpSpecializedAdapterINS1G_15DefaultEpilogueISJ_SK_SK_NS1F_6thread17LinearCombinationISJ_Li1EffLNS1K_9ScaleType4KindE0ELNS_15FloatRoundStyleE2ESJ_EENS1_15EpilogueDefaultEEEEEvvEEEEvNT_6ParamsE --------------------------
	.section	.nv.info._ZN7cutlass13device_kernelINS_4gemm6kernel13GemmUniversalIN4cute5tupleIJiiiiEEENS1_10collective13CollectiveMmaINS1_37MainloopSm90TmaGmmaWarpSpecializedFP8ILi9ENS5_IJNS4_1CILi1EEESB_SB_EEENS1_35KernelTmaWarpSpecializedCooperativeEEENS5_IJNSA_ILi256EEENSA_ILi128EEENSA_ILi64EEEEEENS_12float_e4m3_tENS5_IJlSB_lEEESJ_SK_NS4_8TiledMMAINS4_8MMA_AtomIJNS4_4SM904GMMA31MMA_64x128x32_F32E4M3E4M3_SS_TNILNSO_7ScaleInE1ELSQ_1EEEEEENS4_6LayoutINS5_IJNSA_ILi2EEESB_SB_EEENS5_IJSB_NSA_ILi0EEESW_EEEEENS5_IJNS4_10UnderscoreESZ_SZ_EEEEENS4_13SM90_TMA_LOADENS4_14ComposedLayoutINS4_7SwizzleILi2ELi4ELi3EEENS4_18smem_ptr_flag_bitsILi8EEENST_INS5_IJNSA_ILi8EEESH_EEENS5_IJSH_SB_EEEEEEEvNS4_8identityES12_S1C_vS1D_EENS_8epilogue10collective6detail29Sm90TmaWarpSpecializedAdapterINS1G_15DefaultEpilogueISJ_SK_SK_NS1F_6thread17LinearCombinationISJ_Li1EffLNS1K_9ScaleType4KindE0ELNS_15FloatRoundStyleE2ESJ_EENS1_15EpilogueDefaultEEEEEvvEEEEvNT_6ParamsE,"",@"SHT_CUDA_INFO"
	.sectionflags	@""
	.align	4


	//----- nvinfo : EIATTR_CUDA_API_VERSION
	.align		4
        /*0000*/ 	.byte	0x04, 0x37
        /*0002*/ 	.short	(.L_18 - .L_17)
.L_17:
        /*0004*/ 	.word	0x00000082


	//----- nvinfo : EIATTR_KPARAM_INFO
	.align		4
.L_18:
        /*0008*/ 	.byte	0x04, 0x17
        /*000a*/ 	.short	(.L_20 - .L_19)
.L_19:
        /*000c*/ 	.word	0x00000000
        /*0010*/ 	.short	0x0000
        /*0012*/ 	.short	0x0070
        /*0014*/ 	.byte	0x00, 0xf0, 0x01, 0x10


	//----- nvinfo : EIATTR_SPARSE_MMA_MASK
	.align		4
.L_20:
        /*0018*/ 	.byte	0x03, 0x50
        /*001a*/ 	.short	0x0000


	//----- nvinfo : EIATTR_MAXREG_COUNT
	.align		4
        /*001c*/ 	.byte	0x03, 0x1b
        /*001e*/ 	.short	0x00a8


	//----- nvinfo : EIATTR_NUM_BARRIERS
	.align		4
        /*0020*/ 	.byte	0x02, 0x4c
        /*0022*/ 	.byte	0x01
	.zero		1


	//----- nvinfo : EIATTR_ANNOTATIONS
	.align		4
        /*0024*/ 	.byte	0x04, 0x55
        /*0026*/ 	.short	(.L_22 - .L_21)


	//   ....[0]....
.L_21:
        /*0028*/ 	.word	0x00000001
        /*002c*/ 	.byte	0x60, 0x06, 0x00, 0x00, 0x01, 0x00, 0x00, 0x00, 0x80, 0x06, 0x00, 0x00, 0x01, 0x00, 0x00, 0x00
        /* <DEDUP_REMOVED lines=193> */
        /*0c4c*/ 	.byte	0x30, 0x06, 0x01, 0x00


	//----- nvinfo : EIATTR_MERCURY_ISA_VERSION
	.align		4
.L_22:
        /*0c50*/ 	.byte	0x03, 0x5f
        /*0c52*/ 	.short	0x0101


	//----- nvinfo : EIATTR_INT_WARP_WIDE_INSTR_OFFSETS
	.align		4
        /*0c54*/ 	.byte	0x04, 0x31
        /*0c56*/ 	.short	(.L_24 - .L_23)


	//   ....[0]....
.L_23:
        /*0c58*/ 	.word	0x00000530


	//   ....[1]....
        /*0c5c*/ 	.word	0x00000540


	//   ....[2]....
        /*0c60*/ 	.word	0x00000670


	//----- nvinfo : EIATTR_COOP_GROUP_MASK_REGIDS
	.align		4
.L_24:
        /*0c64*/ 	.byte	0x04, 0x29
        /*0c66*/ 	.short	(.L_26 - .L_25)


	//   ....[0]....
.L_25:
        /*0c68*/ 	.word	0xffffffff


	//   ....[1]....
        /*0c6c*/ 	.word	0xffffffff


	//   ....[2]....
        /*0c70*/ 	.word	0xffffffff


	//   ....[3]....
        /*0c74*/ 	.word	0xffffffff


	//   ....[4]....
        /*0c78*/ 	.word	0xffffffff


	//----- nvinfo : EIATTR_COOP_GROUP_INSTR_OFFSETS
	.align		4
.L_26:
        /*0c7c*/ 	.byte	0x04, 0x28
        /*0c7e*/ 	.short	(.L_28 - .L_27)


	//   ....[0]....
.L_27:
        /*0c80*/ 	.word	0x00000070


	//   ....[1]....
        /*0c84*/ 	.word	0x00000080


	//   ....[2]....
        /*0c88*/ 	.word	0x000001a0


	//   ....[3]....
        /*0c8c*/ 	.word	0x00000480


	//   ....[4]....
        /*0c90*/ 	.word	0x000013c0


	//----- nvinfo : EIATTR_REG_RECONFIG
	.align		4
.L_28:
        /*0c94*/ 	.byte	0x01, 0x54
	.zero		2


	//----- nvinfo : EIATTR_MBARRIER_INSTR_OFFSETS
	.align		4
        /*0c98*/ 	.byte	0x04, 0x39
        /*0c9a*/ 	.short	(.L_30 - .L_29)


	//   ....[0]....
.L_29:
        /*0c9c*/ 	.word	0x00000340
        /*0ca0*/ 	.word	0x000000ff
        /*0ca4*/ 	.word	0x00000000
        /*0ca8*/ 	.short	0x0100
        /*0caa*/ 	.byte	0x09
	.zero		1


	//   ....[1]....
        /*0cac*/ 	.word	0x00000350
        /*0cb0*/ 	.word	0x000000ff
        /*0cb4*/ 	.word	0x00000048
        /*0cb8*/ 	.short	0x0100
        /*0cba*/ 	.byte	0x09
	.zero		1


	//   ....[2]....
        /*0cbc*/ 	.word	0x00000360
        /*0cc0*/ 	.word	0x000000ff
        /*0cc4*/ 	.word	0x00000008
        /*0cc8*/ 	.short	0x0100
        /*0cca*/ 	.byte	0x09
	.zero		1


	//   ....[3]....
        /*0ccc*/ 	.word	0x00000370
        /*0cd0*/ 	.word	0x000000ff
        /*0cd4*/ 	.word	0x00000050
        /*0cd8*/ 	.short	0x0100
        /*0cda*/ 	.byte	0x09
	.zero		1


	//   ....[4]....
        /*0cdc*/ 	.word	0x00000380
        /*0ce0*/ 	.word	0x000000ff
        /*0ce4*/ 	.word	0x00000010
        /*0ce8*/ 	.short	0x0100
        /*0cea*/ 	.byte	0x09
	.zero		1


	//   ....[5]....
        /*0cec*/ 	.word	0x00000390
        /*0cf0*/ 	.word	0x000000ff
        /*0cf4*/ 	.word	0x00000058
        /*0cf8*/ 	.short	0x0100
        /*0cfa*/ 	.byte	0x09
	.zero		1


	//   ....[6]....
        /*0cfc*/ 	.word	0x000003a0
        /*0d00*/ 	.word	0x000000ff
        /*0d04*/ 	.word	0x00000018
        /*0d08*/ 	.short	0x0100
        /*0d0a*/ 	.byte	0x09
	.zero		1


	//   ....[7]....
        /*0d0c*/ 	.word	0x000003b0
        /*0d10*/ 	.word	0x000000ff
        /*0d14*/ 	.word	0x00000060
        /*0d18*/ 	.short	0x0100
        /*0d1a*/ 	.byte	0x09
	.zero		1


	//   ....[8]....
        /*0d1c*/ 	.word	0x000003c0
        /*0d20*/ 	.word	0x000000ff
        /*0d24*/ 	.word	0x00000020
        /*0d28*/ 	.short	0x0100
        /*0d2a*/ 	.byte	0x09
	.zero		1


	//   ....[9]....
        /*0d2c*/ 	.word	0x000003d0
        /*0d30*/ 	.word	0x000000ff
        /*0d34*/ 	.word	0x00000068
        /*0d38*/ 	.short	0x0100
        /*0d3a*/ 	.byte	0x09
	.zero		1


	//   ....[10]....
        /*0d3c*/ 	.word	0x000003e0
        /*0d40*/ 	.word	0x000000ff
        /*0d44*/ 	.word	0x00000028
        /*0d48*/ 	.short	0x0100
        /*0d4a*/ 	.byte	0x09
	.zero		1


	//   ....[11]....
        /*0d4c*/ 	.word	0x000003f0
        /*0d50*/ 	.word	0x000000ff
        /*0d54*/ 	.word	0x00000070
        /*0d58*/ 	.short	0x0100
        /*0d5a*/ 	.byte	0x09
	.zero		1


	//   ....[12]....
        /*0d5c*/ 	.word	0x00000400
        /*0d60*/ 	.word	0x000000ff
        /*0d64*/ 	.word	0x00000030
        /*0d68*/ 	.short	0x0100
        /*0d6a*/ 	.byte	0x09
	.zero		1


	//   ....[13]....
        /*0d6c*/ 	.word	0x00000410
        /*0d70*/ 	.word	0x000000ff
        /*0d74*/ 	.word	0x00000078
        /*0d78*/ 	.short	0x0100
        /*0d7a*/ 	.byte	0x09
	.zero		1


	//   ....[14]....
        /*0d7c*/ 	.word	0x00000420
        /*0d80*/ 	.word	0x000000ff
        /*0d84*/ 	.word	0x00000038
        /*0d88*/ 	.short	0x0100
        /*0d8a*/ 	.byte	0x09
	.zero		1


	//   ....[15]....
        /*0d8c*/ 	.word	0x00000430
        /*0d90*/ 	.word	0x000000ff
        /*0d94*/ 	.word	0x00000080
        /*0d98*/ 	.short	0x0100
        /*0d9a*/ 	.byte	0x09
	.zero		1


	//   ....[16]....
        /*0d9c*/ 	.word	0x00000440
        /*0da0*/ 	.word	0x000000ff
        /*0da4*/ 	.word	0x00000040
        /*0da8*/ 	.short	0x0100
        /*0daa*/ 	.byte	0x09
	.zero		1


	//   ....[17]....
        /*0dac*/ 	.word	0x00000450
        /*0db0*/ 	.word	0x000000ff
        /*0db4*/ 	.word	0x00000088
        /*0db8*/ 	.short	0x0100
        /*0dba*/ 	.byte	0x09
	.zero		1


	//   ....[18]....
        /*0dbc*/ 	.word	0x000006a0
        /*0dc0*/ 	.word	0x000000ff
        /*0dc4*/ 	.word	0x000000a0
        /*0dc8*/ 	.short	0x0100
        /*0dca*/ 	.byte	0x06
	.zero		1


	//   ....[19]....
        /*0dcc*/ 	.word	0x000006b0
        /*0dd0*/ 	.word	0x000000ff
        /*0dd4*/ 	.word	0x000000a8
        /*0dd8*/ 	.short	0x0100
        /*0dda*/ 	.byte	0x06
	.zero		1


	//   ....[20]....
        /*0ddc*/ 	.word	0x00001bd0
        /*0de0*/ 	.word	0x000000ff
        /*0de4*/ 	.word	0x00000000
        /*0de8*/ 	.short	0x010a
        /*0dea*/ 	.byte	0x06
	.zero		1


	//   ....[21]....
        /*0dec*/ 	.word	0x00001c10
        /*0df0*/ 	.word	0x000000ff
        /*0df4*/ 	.word	0x00000000
        /*0df8*/ 	.short	0x010a
        /*0dfa*/ 	.byte	0x06
	.zero		1


	//   ....[22]....
        /*0dfc*/ 	.word	0x00002ea0
        /*0e00*/ 	.word	0x000000ff
        /*0e04*/ 	.word	0x00000000
        /*0e08*/ 	.short	0x010a
        /*0e0a*/ 	.byte	0x10
	.zero		1


	//   ....[23]....
        /*0e0c*/ 	.word	0x00002ee0
        /*0e10*/ 	.word	0x000000ff
        /*0e14*/ 	.word	0x00000000
        /*0e18*/ 	.short	0x010a
        /*0e1a*/ 	.byte	0x10
	.zero		1


	//   ....[24]....
        /*0e1c*/ 	.word	0x00003f80
        /*0e20*/ 	.word	0x000000ff
        /*0e24*/ 	.word	0x00000000
        /*0e28*/ 	.short	0x0101
        /*0e2a*/ 	.byte	0x08
	.zero		1


	//   ....[25]....
        /*0e2c*/ 	.word	0x00005150
        /*0e30*/ 	.word	0x000000ff
        /*0e34*/ 	.word	0x00000000
        /*0e38*/ 	.short	0x0101
        /*0e3a*/ 	.byte	0x08
	.zero		1


	//   ....[26]....
        /*0e3c*/ 	.word	0x0000f580
        /*0e40*/ 	.word	0x0000000d
        /*0e44*/ 	.word	0x00000048
        /*0e48*/ 	.short	0x010a
        /*0e4a*/ 	.byte	0x3f
	.zero		1


	//   ....[27]....
        /*0e4c*/ 	.word	0x0000f940
        /*0e50*/ 	.word	0x00000004
        /*0e54*/ 	.word	0x000000a8
        /*0e58*/ 	.short	0x0101
        /*0e5a*/ 	.byte	0x3f
	.zero		1


	//   ....[28]....
        /*0e5c*/ 	.word	0x000100b0
        /*0e60*/ 	.word	0x00000007
        /*0e64*/ 	.word	0x00000000
        /*0e68*/ 	.short	0x010a
        /*0e6a*/ 	.byte	0x3f
	.zero		1


	//   ....[29]....
        /*0e6c*/ 	.word	0x00010130
        /*0e70*/ 	.word	0x00000009
        /*0e74*/ 	.word	0x00000000
        /*0e78*/ 	.short	0x010a
        /*0e7a*/ 	.byte	0x3f
	.zero		1


	//   ....[30]....
        /*0e7c*/ 	.word	0x000101c0
        /*0e80*/ 	.word	0x00000006
        /*0e84*/ 	.word	0x00000000
        /*0e88*/ 	.short	0x010a
        /*0e8a*/ 	.byte	0x3f
	.zero		1


	//   ....[31]....
        /*0e8c*/ 	.word	0x00010250
        /*0e90*/ 	.word	0x00000009
        /*0e94*/ 	.word	0x00000000
        /*0e98*/ 	.short	0x010a
        /*0e9a*/ 	.byte	0x3f
	.zero		1


	//   ....[32]....
        /*0e9c*/ 	.word	0x000102e0
        /*0ea0*/ 	.word	0x00000006
        /*0ea4*/ 	.word	0x00000000
        /*0ea8*/ 	.short	0x010a
        /*0eaa*/ 	.byte	0x3f
	.zero		1


	//   ....[33]....
        /*0eac*/ 	.word	0x00010370
        /*0eb0*/ 	.word	0x00000009
        /*0eb4*/ 	.word	0x00000000
        /*0eb8*/ 	.short	0x010a
        /*0eba*/ 	.byte	0x3f
	.zero		1


	//   ....[34]....
        /*0ebc*/ 	.word	0x00010400
        /*0ec0*/ 	.word	0x00000006
        /*0ec4*/ 	.word	0x00000000
        /*0ec8*/ 	.short	0x010a
        /*0eca*/ 	.byte	0x3f
	.zero		1


	//   ....[35]....
        /*0ecc*/ 	.word	0x00010490
        /*0ed0*/ 	.word	0x00000009
        /*0ed4*/ 	.word	0x00000000
        /*0ed8*/ 	.short	0x010a
        /*0eda*/ 	.byte	0x3f
	.zero		1


	//   ....[36]....
        /*0edc*/ 	.word	0x00010520
        /*0ee0*/ 	.word	0x00000003
        /*0ee4*/ 	.word	0x00000000
        /*0ee8*/ 	.short	0x010a
        /*0eea*/ 	.byte	0x3f
	.zero		1


	//   ....[37]....
        /*0eec*/ 	.word	0x00010590
        /*0ef0*/ 	.word	0x00000003
        /*0ef4*/ 	.word	0x00000000
        /*0ef8*/ 	.short	0x010a
        /*0efa*/ 	.byte	0x3f
	.zero		1


	//   ....[38]....
        /*0efc*/ 	.word	0x00010600
        /*0f00*/ 	.word	0x00000000
        /*0f04*/ 	.word	0x00000000
        /*0f08*/ 	.short	0x010a
        /*0f0a*/ 	.byte	0x3f
	.zero		1


	//   ....[39]....
        /*0f0c*/ 	.word	0x000106e0
        /*0f10*/ 	.word	0x0000000d
        /*0f14*/ 	.word	0x00000048
        /*0f18*/ 	.short	0x010a
        /*0f1a*/ 	.byte	0x3f
	.zero		1


	//   ....[40]....
        /*0f1c*/ 	.word	0x000107c0
        /*0f20*/ 	.word	0x00000007
        /*0f24*/ 	.word	0x00000000
        /*0f28*/ 	.short	0x010a
        /*0f2a*/ 	.byte	0x3f
	.zero		1


	//   ....[41]....
        /*0f2c*/ 	.word	0x00010810
        /*0f30*/ 	.word	0x00000009
        /*0f34*/ 	.word	0x00000000
        /*0f38*/ 	.short	0x010a
        /*0f3a*/ 	.byte	0x3f
	.zero		1


	//   ....[42]....
        /*0f3c*/ 	.word	0x00010860
        /*0f40*/ 	.word	0x00000006
        /*0f44*/ 	.word	0x00000000
        /*0f48*/ 	.short	0x010a
        /*0f4a*/ 	.byte	0x3f
	.zero		1


	//   ....[43]....
        /*0f4c*/ 	.word	0x000108b0
        /*0f50*/ 	.word	0x00000009
        /*0f54*/ 	.word	0x00000000
        /*0f58*/ 	.short	0x010a
        /*0f5a*/ 	.byte	0x3f
	.zero		1


	//   ....[44]....
        /*0f5c*/ 	.word	0x00010900
        /*0f60*/ 	.word	0x00000006
        /*0f64*/ 	.word	0x00000000
        /*0f68*/ 	.short	0x010a
        /*0f6a*/ 	.byte	0x3f
	.zero		1


	//   ....[45]....
        /*0f6c*/ 	.word	0x00010950
        /*0f70*/ 	.word	0x00000009
        /*0f74*/ 	.word	0x00000000
        /*0f78*/ 	.short	0x010a
        /*0f7a*/ 	.byte	0x3f
	.zero		1


	//   ....[46]....
        /*0f7c*/ 	.word	0x000109a0
        /*0f80*/ 	.word	0x00000006
        /*0f84*/ 	.word	0x00000000
        /*0f88*/ 	.short	0x010a
        /*0f8a*/ 	.byte	0x3f
	.zero		1


	//   ....[47]....
        /*0f8c*/ 	.word	0x000109f0
        /*0f90*/ 	.word	0x00000009
        /*0f94*/ 	.word	0x00000000
        /*0f98*/ 	.short	0x010a
        /*0f9a*/ 	.byte	0x3f
	.zero		1


	//----- nvinfo : EIATTR_NUM_MBARRIERS
	.align		4
.L_30:
        /*0f9c*/ 	.byte	0x03, 0x38
        /*0f9e*/ 	.short	0x0014


	//----- nvinfo : EIATTR_EXIT_INSTR_OFFSETS
	.align		4
        /*0fa0*/ 	.byte	0x04, 0x1c
        /*0fa2*/ 	.short	(.L_32 - .L_31)


	//   ....[0]....
.L_31:
        /*0fa4*/ 	.word	0x00000710


	//   ....[1]....
        /*0fa8*/ 	.word	0x00001060


	//   ....[2]....
        /*0fac*/ 	.word	0x0000ebc0


	//   ....[3]....
        /*0fb0*/ 	.word	0x0000f210


	//   ....[4]....
        /*0fb4*/ 	.word	0x00010570


	//----- nvinfo : EIATTR_MAX_THREADS
	.align		4
.L_32:
        /*0fb8*/ 	.byte	0x04, 0x05
        /*0fba*/ 	.short	(.L_34 - .L_33)
.L_33:
        /*0fbc*/ 	.word	0x00000180
        /*0fc0*/ 	.word	0x00000001
        /*0fc4*/ 	.word	0x00000001


	//----- nvinfo : EIATTR_CRS_STACK_SIZE
	.align		4
.L_34:
        /*0fc8*/ 	.byte	0x04, 0x1e
        /*0fca*/ 	.short	(.L_36 - .L_35)
.L_35:
        /*0fcc*/ 	.word	0x00000000


	//----- nvinfo : EIATTR_CBANK_PARAM_SIZE
	.align		4
.L_36:
        /*0fd0*/ 	.byte	0x03, 0x19
        /*0fd2*/ 	.short	0x0470


	//----- nvinfo : EIATTR_PARAM_CBANK
	.align		4
        /*0fd4*/ 	.byte	0x04, 0x0a
        /*0fd6*/ 	.short	(.L_38 - .L_37)
	.align		4
.L_37:
        /*0fd8*/ 	.word	index@(.nv.constant0._ZN7cutlass13device_kernelINS_4gemm6kernel13GemmUniversalIN4cute5tupleIJiiiiEEENS1_10collective13CollectiveMmaINS1_37MainloopSm90TmaGmmaWarpSpecializedFP8ILi9ENS5_IJNS4_1CILi1EEESB_SB_EEENS1_35KernelTmaWarpSpecializedCooperativeEEENS5_IJNSA_ILi256EEENSA_ILi128EEENSA_ILi64EEEEEENS_12float_e4m3_tENS5_IJlSB_lEEESJ_SK_NS4_8TiledMMAINS4_8MMA_AtomIJNS4_4SM904GMMA31MMA_64x128x32_F32E4M3E4M3_SS_TNILNSO_7ScaleInE1ELSQ_1EEEEEENS4_6LayoutINS5_IJNSA_ILi2EEESB_SB_EEENS5_IJSB_NSA_ILi0EEESW_EEEEENS5_IJNS4_10UnderscoreESZ_SZ_EEEEENS4_13SM90_TMA_LOADENS4_14ComposedLayoutINS4_7SwizzleILi2ELi4ELi3EEENS4_18smem_ptr_flag_bitsILi8EEENST_INS5_IJNSA_ILi8EEESH_EEENS5_IJSH_SB_EEEEEEEvNS4_8identityES12_S1C_vS1D_EENS_8epilogue10collective6detail29Sm90TmaWarpSpecializedAdapterINS1G_15DefaultEpilogueISJ_SK_SK_NS1F_6thread17LinearCombinationISJ_Li1EffLNS1K_9ScaleType4KindE0ELNS_15FloatRoundStyleE2ESJ_EENS1_15EpilogueDefaultEEEEEvvEEEEvNT_6ParamsE)
        /*0fdc*/ 	.short	0x0210
        /*0fde*/ 	.short	0x0470


	//----- nvinfo : EIATTR_SW_WAR
	.align		4
.L_38:
        /*0fe0*/ 	.byte	0x04, 0x36
        /*0fe2*/ 	.short	(.L_40 - .L_39)
.L_39:
        /*0fe4*/ 	.word	0x00000008
.L_40:


//--------------------- .nv.callgraph             --------------------------
	.section	.nv.callgraph,"",@"SHT_CUDA_CALLGRAPH"
	.align	4
	.sectionentsize	8
	.align		4
        /*0000*/ 	.word	0x00000000
	.align		4
        /*0004*/ 	.word	0xffffffff
	.align		4
        /*0008*/ 	.word	0x00000000
	.align		4
        /*000c*/ 	.word	0xfffffffe
	.align		4
        /*0010*/ 	.word	0x00000000
	.align		4
        /*0014*/ 	.word	0xfffffffd
	.align		4
        /*0018*/ 	.word	0x00000000
	.align		4
        /*001c*/ 	.word	0xfffffffc


//--------------------- .nv.constant4             --------------------------
	.section	.nv.constant4,"a",@progbits
	.align	8
	.align		8
.nv.constant4:
        /*0000*/ 	.dword	_ZN39_INTERNAL_8bfc1555_4_k_cu_1af52c86_39794cuda3std3__45__cpo5beginE
	.align		8
        /*0008*/ 	.dword	_ZN39_INTERNAL_8bfc1555_4_k_cu_1af52c86_39794cuda3std3__45__cpo3endE
	.align		8
        /*0010*/ 	.dword	_ZN39_INTERNAL_8bfc1555_4_k_cu_1af52c86_39794cuda3std3__45__cpo6cbeginE
	.align		8
        /*0018*/ 	.dword	_ZN39_INTERNAL_8bfc1555_4_k_cu_1af52c86_39794cuda3std3__45__cpo4cendE
	.align		8
        /*0020*/ 	.dword	_ZN39_INTERNAL_8bfc1555_4_k_cu_1af52c86_39794cuda3std3__441_GLOBAL__N__8bfc1555_4_k_cu_1af52c86_39796ignoreE
	.align		8
        /*0028*/ 	.dword	_ZN39_INTERNAL_8bfc1555_4_k_cu_1af52c86_39794cuda3std3__419piecewise_constructE
	.align		8
        /*0030*/ 	.dword	_ZN39_INTERNAL_8bfc1555_4_k_cu_1af52c86_39794cuda3std3__48in_placeE
	.align		8
        /*0038*/ 	.dword	_ZN39_INTERNAL_8bfc1555_4_k_cu_1af52c86_39794cuda3std6ranges3__45__cpo4swapE
	.align		8
        /*0040*/ 	.dword	_ZN39_INTERNAL_8bfc1555_4_k_cu_1af52c86_39794cuda3std6ranges3__45__cpo9iter_moveE
	.align		8
        /*0048*/ 	.dword	_ZN39_INTERNAL_8bfc1555_4_k_cu_1af52c86_39794cute7productE
	.align		8
        /*0050*/ 	.dword	_ZN39_INTERNAL_8bfc1555_4_k_cu_1af52c86_39794cute1_E


//--------------------- .text._ZN7cutlass13device_kernelINS_4gemm6kernel13GemmUniversalIN4cute5tupleIJiiiiEEENS1_10collective13CollectiveMmaINS1_37MainloopSm90TmaGmmaWarpSpecializedFP8ILi9ENS5_IJNS4_1CILi1EEESB_SB_EEENS1_35KernelTmaWarpSpecializedCooperativeEEENS5_IJNSA_ILi256EEENSA_ILi128EEENSA_ILi64EEEEEENS_12float_e4m3_tENS5_IJlSB_lEEESJ_SK_NS4_8TiledMMAINS4_8MMA_AtomIJNS4_4SM904GMMA31MMA_64x128x32_F32E4M3E4M3_SS_TNILNSO_7ScaleInE1ELSQ_1EEEEEENS4_6LayoutINS5_IJNSA_ILi2EEESB_SB_EEENS5_IJSB_NSA_ILi0EEESW_EEEEENS5_IJNS4_10UnderscoreESZ_SZ_EEEEENS4_13SM90_TMA_LOADENS4_14ComposedLayoutINS4_7SwizzleILi2ELi4ELi3EEENS4_18smem_ptr_flag_bitsILi8EEENST_INS5_IJNSA_ILi8EEESH_EEENS5_IJSH_SB_EEEEEEEvNS4_8identityES12_S1C_vS1D_EENS_8epilogue10collective6detail29Sm90TmaWarpSpecializedAdapterINS1G_15DefaultEpilogueISJ_SK_SK_NS1F_6thread17LinearCombinationISJ_Li1EffLNS1K_9ScaleType4KindE0ELNS_15FloatRoundStyleE2ESJ_EENS1_15EpilogueDefaultEEEEEvvEEEEvNT_6ParamsE --------------------------
	.section	.text._ZN7cutlass13device_kernelINS_4gemm6kernel13GemmUniversalIN4cute5tupleIJiiiiEEENS1_10collective13CollectiveMmaINS1_37MainloopSm90TmaGmmaWarpSpecializedFP8ILi9ENS5_IJNS4_1CILi1EEESB_SB_EEENS1_35KernelTmaWarpSpecializedCooperativeEEENS5_IJNSA_ILi256EEENSA_ILi128EEENSA_ILi64EEEEEENS_12float_e4m3_tENS5_IJlSB_lEEESJ_SK_NS4_8TiledMMAINS4_8MMA_AtomIJNS4_4SM904GMMA31MMA_64x128x32_F32E4M3E4M3_SS_TNILNSO_7ScaleInE1ELSQ_1EEEEEENS4_6LayoutINS5_IJNSA_ILi2EEESB_SB_EEENS5_IJSB_NSA_ILi0EEESW_EEEEENS5_IJNS4_10UnderscoreESZ_SZ_EEEEENS4_13SM90_TMA_LOADENS4_14ComposedLayoutINS4_7SwizzleILi2ELi4ELi3EEENS4_18smem_ptr_flag_bitsILi8EEENST_INS5_IJNSA_ILi8EEESH_EEENS5_IJSH_SB_EEEEEEEvNS4_8identityES12_S1C_vS1D_EENS_8epilogue10collective6detail29Sm90TmaWarpSpecializedAdapterINS1G_15DefaultEpilogueISJ_SK_SK_NS1F_6thread17LinearCombinationISJ_Li1EffLNS1K_9ScaleType4KindE0ELNS_15FloatRoundStyleE2ESJ_EENS1_15EpilogueDefaultEEEEEvvEEEEvNT_6ParamsE,"ax",@progbits
	.align	128
.text._ZN7cutlass13device_kernelINS_4gemm6kernel13GemmUniversalIN4cute5tupleIJiiiiEEENS1_10collective13CollectiveMmaINS1_37MainloopSm90TmaGmmaWarpSpecializedFP8ILi9ENS5_IJNS4_1CILi1EEESB_SB_EEENS1_35KernelTmaWarpSpecializedCooperativeEEENS5_IJNSA_ILi256EEENSA_ILi128EEENSA_ILi64EEEEEENS_12float_e4m3_tENS5_IJlSB_lEEESJ_SK_NS4_8TiledMMAINS4_8MMA_AtomIJNS4_4SM904GMMA31MMA_64x128x32_F32E4M3E4M3_SS_TNILNSO_7ScaleInE1ELSQ_1EEEEEENS4_6LayoutINS5_IJNSA_ILi2EEESB_SB_EEENS5_IJSB_NSA_ILi0EEESW_EEEEENS5_IJNS4_10UnderscoreESZ_SZ_EEEEENS4_13SM90_TMA_LOADENS4_14ComposedLayoutINS4_7SwizzleILi2ELi4ELi3EEENS4_18smem_ptr_flag_bitsILi8EEENST_INS5_IJNSA_ILi8EEESH_EEENS5_IJSH_SB_EEEEEEEvNS4_8identityES12_S1C_vS1D_EENS_8epilogue10collective6detail29Sm90TmaWarpSpecializedAdapterINS1G_15DefaultEpilogueISJ_SK_SK_NS1F_6thread17LinearCombinationISJ_Li1EffLNS1K_9ScaleType4KindE0ELNS_15FloatRoundStyleE2ESJ_EENS1_15EpilogueDefaultEEEEEvvEEEEvNT_6ParamsE:
        .type           _ZN7cutlass13device_kernelINS_4gemm6kernel13GemmUniversalIN4cute5tupleIJiiiiEEENS1_10collective13CollectiveMmaINS1_37MainloopSm90TmaGmmaWarpSpecializedFP8ILi9ENS5_IJNS4_1CILi1EEESB_SB_EEENS1_35KernelTmaWarpSpecializedCooperativeEEENS5_IJNSA_ILi256EEENSA_ILi128EEENSA_ILi64EEEEEENS_12float_e4m3_tENS5_IJlSB_lEEESJ_SK_NS4_8TiledMMAINS4_8MMA_AtomIJNS4_4SM904GMMA31MMA_64x128x32_F32E4M3E4M3_SS_TNILNSO_7ScaleInE1ELSQ_1EEEEEENS4_6LayoutINS5_IJNSA_ILi2EEESB_SB_EEENS5_IJSB_NSA_ILi0EEESW_EEEEENS5_IJNS4_10UnderscoreESZ_SZ_EEEEENS4_13SM90_TMA_LOADENS4_14ComposedLayoutINS4_7SwizzleILi2ELi4ELi3EEENS4_18smem_ptr_flag_bitsILi8EEENST_INS5_IJNSA_ILi8EEESH_EEENS5_IJSH_SB_EEEEEEEvNS4_8identityES12_S1C_vS1D_EENS_8epilogue10collective6detail29Sm90TmaWarpSpecializedAdapterINS1G_15DefaultEpilogueISJ_SK_SK_NS1F_6thread17LinearCombinationISJ_Li1EffLNS1K_9ScaleType4KindE0ELNS_15FloatRoundStyleE2ESJ_EENS1_15EpilogueDefaultEEEEEvvEEEEvNT_6ParamsE,@function
        .size           _ZN7cutlass13device_kernelINS_4gemm6kernel13GemmUniversalIN4cute5tupleIJiiiiEEENS1_10collective13CollectiveMmaINS1_37MainloopSm90TmaGmmaWarpSpecializedFP8ILi9ENS5_IJNS4_1CILi1EEESB_SB_EEENS1_35KernelTmaWarpSpecializedCooperativeEEENS5_IJNSA_ILi256EEENSA_ILi128EEENSA_ILi64EEEEEENS_12float_e4m3_tENS5_IJlSB_lEEESJ_SK_NS4_8TiledMMAINS4_8MMA_AtomIJNS4_4SM904GMMA31MMA_64x128x32_F32E4M3E4M3_SS_TNILNSO_7ScaleInE1ELSQ_1EEEEEENS4_6LayoutINS5_IJNSA_ILi2EEESB_SB_EEENS5_IJSB_NSA_ILi0EEESW_EEEEENS5_IJNS4_10UnderscoreESZ_SZ_EEEEENS4_13SM90_TMA_LOADENS4_14ComposedLayoutINS4_7SwizzleILi2ELi4ELi3EEENS4_18smem_ptr_flag_bitsILi8EEENST_INS5_IJNSA_ILi8EEESH_EEENS5_IJSH_SB_EEEEEEEvNS4_8identityES12_S1C_vS1D_EENS_8epilogue10collective6detail29Sm90TmaWarpSpecializedAdapterINS1G_15DefaultEpilogueISJ_SK_SK_NS1F_6thread17LinearCombinationISJ_Li1EffLNS1K_9ScaleType4KindE0ELNS_15FloatRoundStyleE2ESJ_EENS1_15EpilogueDefaultEEEEEvvEEEEvNT_6ParamsE,(.L_x_340 - _ZN7cutlass13device_kernelINS_4gemm6kernel13GemmUniversalIN4cute5tupleIJiiiiEEENS1_10collective13CollectiveMmaINS1_37MainloopSm90TmaGmmaWarpSpecializedFP8ILi9ENS5_IJNS4_1CILi1EEESB_SB_EEENS1_35KernelTmaWarpSpecializedCooperativeEEENS5_IJNSA_ILi256EEENSA_ILi128EEENSA_ILi64EEEEEENS_12float_e4m3_tENS5_IJlSB_lEEESJ_SK_NS4_8TiledMMAINS4_8MMA_AtomIJNS4_4SM904GMMA31MMA_64x128x32_F32E4M3E4M3_SS_TNILNSO_7ScaleInE1ELSQ_1EEEEEENS4_6LayoutINS5_IJNSA_ILi2EEESB_SB_EEENS5_IJSB_NSA_ILi0EEESW_EEEEENS5_IJNS4_10UnderscoreESZ_SZ_EEEEENS4_13SM90_TMA_LOADENS4_14ComposedLayoutINS4_7SwizzleILi2ELi4ELi3EEENS4_18smem_ptr_flag_bitsILi8EEENST_INS5_IJNSA_ILi8EEESH_EEENS5_IJSH_SB_EEEEEEEvNS4_8identityES12_S1C_vS1D_EENS_8epilogue10collective6detail29Sm90TmaWarpSpecializedAdapterINS1G_15DefaultEpilogueISJ_SK_SK_NS1F_6thread17LinearCombinationISJ_Li1EffLNS1K_9ScaleType4KindE0ELNS_15FloatRoundStyleE2ESJ_EENS1_15EpilogueDefaultEEEEEvvEEEEvNT_6ParamsE)
        .other          _ZN7cutlass13device_kernelINS_4gemm6kernel13GemmUniversalIN4cute5tupleIJiiiiEEENS1_10collective13CollectiveMmaINS1_37MainloopSm90TmaGmmaWarpSpecializedFP8ILi9ENS5_IJNS4_1CILi1EEESB_SB_EEENS1_35KernelTmaWarpSpecializedCooperativeEEENS5_IJNSA_ILi256EEENSA_ILi128EEENSA_ILi64EEEEEENS_12float_e4m3_tENS5_IJlSB_lEEESJ_SK_NS4_8TiledMMAINS4_8MMA_AtomIJNS4_4SM904GMMA31MMA_64x128x32_F32E4M3E4M3_SS_TNILNSO_7ScaleInE1ELSQ_1EEEEEENS4_6LayoutINS5_IJNSA_ILi2EEESB_SB_EEENS5_IJSB_NSA_ILi0EEESW_EEEEENS5_IJNS4_10UnderscoreESZ_SZ_EEEEENS4_13SM90_TMA_LOADENS4_14ComposedLayoutINS4_7SwizzleILi2ELi4ELi3EEENS4_18smem_ptr_flag_bitsILi8EEENST_INS5_IJNSA_ILi8EEESH_EEENS5_IJSH_SB_EEEEEEEvNS4_8identityES12_S1C_vS1D_EENS_8epilogue10collective6detail29Sm90TmaWarpSpecializedAdapterINS1G_15DefaultEpilogueISJ_SK_SK_NS1F_6thread17LinearCombinationISJ_Li1EffLNS1K_9ScaleType4KindE0ELNS_15FloatRoundStyleE2ESJ_EENS1_15EpilogueDefaultEEEEEvvEEEEvNT_6ParamsE,@"STO_CUDA_ENTRY STV_DEFAULT"
_ZN7cutlass13device_kernelINS_4gemm6kernel13GemmUniversalIN4cute5tupleIJiiiiEEENS1_10collective13CollectiveMmaINS1_37MainloopSm90TmaGmmaWarpSpecializedFP8ILi9ENS5_IJNS4_1CILi1EEESB_SB_EEENS1_35KernelTmaWarpSpecializedCooperativeEEENS5_IJNSA_ILi256EEENSA_ILi128EEENSA_ILi64EEEEEENS_12float_e4m3_tENS5_IJlSB_lEEESJ_SK_NS4_8TiledMMAINS4_8MMA_AtomIJNS4_4SM904GMMA31MMA_64x128x32_F32E4M3E4M3_SS_TNILNSO_7ScaleInE1ELSQ_1EEEEEENS4_6LayoutINS5_IJNSA_ILi2EEESB_SB_EEENS5_IJSB_NSA_ILi0EEESW_EEEEENS5_IJNS4_10UnderscoreESZ_SZ_EEEEENS4_13SM90_TMA_LOADENS4_14ComposedLayoutINS4_7SwizzleILi2ELi4ELi3EEENS4_18smem_ptr_flag_bitsILi8EEENST_INS5_IJNSA_ILi8EEESH_EEENS5_IJSH_SB_EEEEEEEvNS4_8identityES12_S1C_vS1D_EENS_8epilogue10collective6detail29Sm90TmaWarpSpecializedAdapterINS1G_15DefaultEpilogueISJ_SK_SK_NS1F_6thread17LinearCombinationISJ_Li1EffLNS1K_9ScaleType4KindE0ELNS_15FloatRoundStyleE2ESJ_EENS1_15EpilogueDefaultEEEEEvvEEEEvNT_6ParamsE:
[----:B------:R-:W0:Y:S02]  /*0000*/  LDC R1, c[0x0][0x28] ;  /* 0x00000a00ff017b82 */ /* 0x000e240000000800 */
[----:B0-----:R-:W-:Y:S01]  /*0010*/  VIADD R1, R1, 0xffffff00 ;  /* 0xffffff0001017836 */ /* 0x001fe20000000000 */
[----:B------:R-:W0:Y:S01]  /*0020*/  S2R R2, SR_TID.X ;  /* 0x0000000000027919 */ /* 0x000e220000002100 */
[----:B------:R-:W-:Y:S01]  /*0030*/  ELECT P0, URZ, PT ;  /* 0x00000000003f782f */ /* 0x000fe20003800000 */
[----:B------:R-:W-:Y:S01]  /*0040*/  BSSY B0, `(.L_x_0) ;  /* 0x0000015000007945 */ /* 0x000fe20003800000 */
[--C-:B0-----:R-:W-:Y:S02]  /*0050*/  SHF.R.U32.HI R0, RZ, 0x5, R2.reuse ;  /* 0x00000005ff007819 */ /* 0x101fe40000011602 */
[----:B------:R-:W-:-:S03]  /*0060*/  SHF.R.U32.HI R2, RZ, 0x7, R2 ;  /* 0x00000007ff027819 */ /* 0x000fc60000011602 */
[----:B------:R-:W0:Y:S04]  /*0070*/  SHFL.IDX PT, R3, R0, RZ, 0x1f ;  /* 0x00001fff00037589 */ /* 0x000e2800000e0000 */
[----:B------:R-:W1:Y:S01]  /*0080*/  SHFL.IDX PT, R2, R2, RZ, 0x1f ;  /* 0x00001fff02027589 */ /* 0x000e6200000e0000 */
[----:B0-----:R-:W-:Y:S02]  /*0090*/  R2UR UR4, R3 ;  /* 0x00000000030472ca */ /* 0x001fe400000e0000 */
[----:B-1----:R-:W-:-:S11]  /*00a0*/  R2UR UR6, R2 ;  /* 0x00000000020672ca */ /* 0x002fd600000e0000 */
[----:B------:R-:W-:Y:S02]  /*00b0*/  USHF.R.S32.HI UR5, URZ, 0x1f, UR4 ;  /* 0x0000001f3f057899 */ /* 0x000fe40008011404 */
[----:B------:R-:W-:Y:S02]  /*00c0*/  ISETP.NE.OR P0, PT, RZ, UR4, !P0 ;  /* 0x00000004ff007c0c */ /* 0x000fe4000c705670 */
[----:B------:R-:W-:-:S04]  /*00d0*/  ULEA.HI UR5, UR5, UR4, URZ, 0x2 ;  /* 0x0000000405057291 */ /* 0x000fc8000f8f103f */
[----:B------:R-:W-:-:S04]  /*00e0*/  ULOP3.LUT UR5, UR5, 0xfffffffc, URZ, 0xc0, !UPT ;  /* 0xfffffffc05057892 */ /* 0x000fc8000f8ec03f */
[----:B------:R-:W-:-:S03]  /*00f0*/  UIADD3 UR8, UR4, -UR5, URZ ;  /* 0x8000000504087290 */ /* 0x000fc6000fffe03f */
[----:B------:R-:W-:Y:S09]  /*0100*/  @P0 BRA `(.L_x_1) ;  /* 0x0000000000200947 */ /* 0x000ff20003800000 */
[----:B------:R-:W-:Y:S02]  /*0110*/  ULDC.64 UR4, c[0x0][0x198] ;  /* 0x0000660000047ab9 */ /* 0x000fe40000000a00 */
[----:B------:R-:W-:Y:S02]  /*0120*/  UIADD3 UR10, UP0, UR4, 0xf0, URZ ;  /* 0x000000f0040a7890 */ /* 0x000fe4000ff1e03f */
[----:B------:R-:W-:Y:S02]  /*0130*/  UIADD3 UR4, UP1, UR4, 0x1f0, URZ ;  /* 0x000001f004047890 */ /* 0x000fe4000ff3e03f */
[----:B------:R-:W-:Y:S02]  /*0140*/  UIADD3.X UR11, URZ, UR5, URZ, UP0, !UPT ;  /* 0x000000053f0b7290 */ /* 0x000fe400087fe43f */
[----:B------:R-:W-:-:S07]  /*0150*/  UIADD3.X UR5, URZ, UR5, URZ, UP1, !UPT ;  /* 0x000000053f057290 */ /* 0x000fce0008ffe43f */
[----:B------:R0:W-:Y:S02]  /*0160*/  UTMACCTL.PF [UR10] ;  /* 0x000000000a0079b9 */ /* 0x0001e40008040000 */
[----:B------:R0:W-:Y:S02]  /*0170*/  UTMACCTL.PF [UR4] ;  /* 0x00000000040079b9 */ /* 0x0001e40008040000 */
[----:B0-----:R-:W-:Y:S01]  /*0180*/  NOP ;  /* 0x0000000000007918 */ /* 0x001fe20000000000 */
.L_x_1:
[----:B------:R-:W-:Y:S05]  /*0190*/  BSYNC B0 ;  /* 0x0000000000007941 */ /* 0x000fea0003800000 */
.L_x_0:
[----:B------:R-:W0:Y:S01]  /*01a0*/  SHFL.IDX PT, R2, R0, RZ, 0x1f ;  /* 0x00001fff00027589 */ /* 0x000e2200000e0000 */
[----:B------:R-:W-:Y:S01]  /*01b0*/  UISETP.NE.AND UP0, UPT, UR8, 0x3, UPT ;  /* 0x000000030800788c */ /* 0x000fe2000bf05270 */
[----:B------:R-:W-:Y:S01]  /*01c0*/  ISETP.NE.AND P1, PT, RZ, UR6, PT ;  /* 0x00000006ff007c0c */ /* 0x000fe2000bf25270 */
[----:B------:R-:W-:Y:S02]  /*01d0*/  UIADD3 UR10, UR6, -0x1, URZ ;  /* 0xffffffff060a7890 */ /* 0x000fe4000fffe03f */
[----:B------:R-:W-:Y:S02]  /*01e0*/  UISETP.EQ.OR UP0, UPT, UR8, URZ, !UP0 ;  /* 0x0000003f0800728c */ /* 0x000fe4000c702670 */
[----:B------:R-:W-:Y:S02]  /*01f0*/  UISETP.GE.U32.AND UP1, UPT, UR10, 0x2, UPT ;  /* 0x000000020a00788c */ /* 0x000fe4000bf26070 */
[----:B------:R-:W-:-:S04]  /*0200*/  UISETP.EQ.AND UP0, UPT, UR6, URZ, UP0 ;  /* 0x0000003f0600728c */ /* 0x000fc80008702270 */
[----:B------:R-:W-:-:S04]  /*0210*/  USEL UR13, URZ, 0x1, !UP0 ;  /* 0x000000013f0d7887 */ /* 0x000fc8000c000000 */
[----:B------:R-:W-:Y:S01]  /*0220*/  USEL UR13, UR13, 0x2, UP1 ;  /* 0x000000020d0d7887 */ /* 0x000fe20008800000 */
[----:B0-----:R-:W-:-:S13]  /*0230*/  ISETP.NE.AND P0, PT, R2, RZ, PT ;  /* 0x000000ff0200720c */ /* 0x001fda0003f05270 */
[----:B------:R-:W-:Y:S05]  /*0240*/  @P0 BRA `(.L_x_2) ;  /* 0x00000000008c0947 */ /* 0x000fea0003800000 */
[----:B------:R-:W-:Y:S01]  /*0250*/  ELECT P0, URZ, PT ;  /* 0x00000000003f782f */ /* 0x000fe20003800000 */
[----:B------:R-:W-:-:S12]  /*0260*/  BSSY B0, `(.L_x_2) ;  /* 0x0000021000007945 */ /* 0x000fd80003800000 */
[----:B------:R-:W-:Y:S05]  /*0270*/  @!P0 BRA `(.L_x_3) ;  /* 0x00000000007c8947 */ /* 0x000fea0003800000 */
[----:B------:R-:W0:Y:S01]  /*0280*/  S2UR UR9, SR_CgaCtaId ;  /* 0x00000000000979c3 */ /* 0x000e220000008800 */
[----:B------:R-:W-:Y:S01]  /*0290*/  UMOV UR4, 0x400 ;  /* 0x0000040000047882 */ /* 0x000fe20000000000 */
[----:B------:R-:W-:Y:S01]  /*02a0*/  UMOV UR5, 0x1 ;  /* 0x0000000100057882 */ /* 0x000fe20000000000 */
[----:B------:R-:W-:Y:S02]  /*02b0*/  UMOV UR6, 0x100 ;  /* 0x0000010000067882 */ /* 0x000fe40000000000 */
[----:B------:R-:W-:-:S04]  /*02c0*/  UIADD3 UR6, -UR6, 0x100000, URZ ;  /* 0x0010000006067890 */ /* 0x000fc8000fffe13f */
[----:B------:R-:W-:Y:S02]  /*02d0*/  USHF.L.U32 UR7, UR6, 0xb, URZ ;  /* 0x0000000b06077899 */ /* 0x000fe4000800063f */
[----:B------:R-:W-:Y:S02]  /*02e0*/  USHF.L.U32 UR6, UR6, 0x1, URZ ;  /* 0x0000000106067899 */ /* 0x000fe4000800063f */
[----:B0-----:R-:W-:Y:S02]  /*02f0*/  ULEA UR9, UR9, UR4, 0x18 ;  /* 0x0000000409097291 */ /* 0x001fe4000f8ec03f */
[----:B------:R-:W-:-:S04]  /*0300*/  UIADD3 UR4, -UR5, 0x100000, URZ ;  /* 0x0010000005047890 */ /* 0x000fc8000fffe13f */
[----:B------:R-:W-:Y:S02]  /*0310*/  USHF.L.U32 UR5, UR4, 0xb, URZ ;  /* 0x0000000b04057899 */ /* 0x000fe4000800063f */
[----:B------:R-:W-:Y:S01]  /*0320*/  USHF.L.U32 UR4, UR4, 0x1, URZ ;  /* 0x0000000104047899 */ /* 0x000fe2000800063f */
[----:B------:R-:W0:Y:S11]  /*0330*/  FENCE.VIEW.ASYNC.S ;  /* 0x00000000000073c6 */ /* 0x000e360000000000 */
[----:B0-----:R0:W1:Y:S01]  /*0340*/  SYNCS.EXCH.64 URZ, [UR9], UR4 ;  /* 0x00000004093f75b2 */ /* 0x0010620008000100 */
[----:B------:R0:W2:Y:S01]  /*0350*/  SYNCS.EXCH.64 URZ, [UR9+0x48], UR6 ;  /* 0x00004806093f75b2 */ /* 0x0000a20008000100 */
[----:B------:R0:W3:Y:S01]  /*0360*/  SYNCS.EXCH.64 URZ, [UR9+0x8], UR4 ;  /* 0x00000804093f75b2 */ /* 0x0000e20008000100 */
[----:B------:R0:W4:Y:S01]  /*0370*/  SYNCS.EXCH.64 URZ, [UR9+0x50], UR6 ;  /* 0x00005006093f75b2 */ /* 0x0001220008000100 */
[----:B------:R0:W0:Y:S01]  /*0380*/  SYNCS.EXCH.64 URZ, [UR9+0x10], UR4 ;  /* 0x00001004093f75b2 */ /* 0x0000220008000100 */
        /* <DEDUP_REMOVED lines=13> */
[----:B------:R-:W-:Y:S01]  /*0460*/  NOP ;  /* 0x0000000000007918 */ /* 0x000fe20000000000 */
.L_x_3:
[----:B0-----:R-:W-:Y:S05]  /*0470*/  BSYNC B0 ;  /* 0x0000000000007941 */ /* 0x001fea0003800000 */
.L_x_2:
[----:B------:R-:W0:Y:S01]  /*0480*/  SHFL.IDX PT, R0, R0, RZ, 0x1f ;  /* 0x00001fff00007589 */ /* 0x000e2200000e0000 */
[----:B------:R-:W5:Y:S01]  /*0490*/  LDC R2, c[0x0][0x65c] ;  /* 0x00019700ff027b82 */ /* 0x000f620000000800 */
[----:B------:R-:W-:Y:S01]  /*04a0*/  ELECT P0, URZ, PT ;  /* 0x00000000003f782f */ /* 0x000fe20003800000 */
[----:B------:R-:W-:Y:S01]  /*04b0*/  IMAD.MOV.U32 R3, RZ, RZ, RZ ;  /* 0x000000ffff037224 */ /* 0x000fe200078e00ff */
[----:B------:R-:W-:Y:S01]  /*04c0*/  UMOV UR4, 0x20 ;  /* 0x0000002000047882 */ /* 0x000fe20000000000 */
[----:B------:R-:W-:Y:S01]  /*04d0*/  NOP ;  /* 0x0000000000007918 */ /* 0x000fe20000000000 */
[----:B------:R-:W-:Y:S01]  /*04e0*/  NOP ;  /* 0x0000000000007918 */ /* 0x000fe20000000000 */
[----:B0-----:R-:W-:Y:S02]  /*04f0*/  ISETP.NE.OR P0, PT, R0, RZ, !P0 ;  /* 0x000000ff0000720c */ /* 0x001fe40004705670 */
[----:B-----5:R-:W-:Y:S01]  /*0500*/  ISETP.NE.AND P4, PT, R2, 0x1, PT ;  /* 0x000000010200780c */ /* 0x020fe20003f85270 */
[----:B------:R-:W0:Y:S01]  /*0510*/  S2R R0, SR_CTAID.Y ;  /* 0x0000000000007919 */ /* 0x000e220000002600 */
[----:B------:R-:W5:Y:S09]  /*0520*/  S2R R2, SR_CTAID.X ;  /* 0x0000000000027919 */ /* 0x000f720000002500 */
[----:B------:R-:W-:Y:S01]  /*0530*/  VOTEU.ALL UP0, P0 ;  /* 0x00000000003f7886 */ /* 0x000fe20000000000 */
[----:B------:R-:W-:Y:S01]  /*0540*/  VOTEU.ALL UP1, P0 ;  /* 0x00000000003f7886 */ /* 0x000fe20000020000 */
[----:B------:R-:W5:Y:S01]  /*0550*/  @P4 LDC R7, c[0x0][0x10] ;  /* 0x00000400ff074b82 */ /* 0x000f620000000800 */
[----:B------:R-:W-:-:S02]  /*0560*/  @P4 IMAD.MOV.U32 R5, RZ, RZ, RZ ;  /* 0x000000ffff054224 */ /* 0x000fc400078e00ff */
[----:B------:R-:W-:Y:S01]  /*0570*/  @P4 IMAD.MOV.U32 R11, RZ, RZ, RZ ;  /* 0x000000ffff0b4224 */ /* 0x000fe200078e00ff */
[----:B------:R-:W-:Y:S01]  /*0580*/  @!UP0 UMOV UR6, 0x400 ;  /* 0x0000040000068882 */ /* 0x000fe20000000000 */
[----:B------:R-:W-:-:S04]  /*0590*/  @!UP0 UIADD3 UR4, -UR4, 0x100000, URZ ;  /* 0x0010000004048890 */ /* 0x000fc8000fffe13f */
[----:B------:R-:W-:Y:S02]  /*05a0*/  @!UP0 USHF.L.U32 UR5, UR4, 0xb, URZ ;  /* 0x0000000b04058899 */ /* 0x000fe4000800063f */
[----:B------:R-:W-:Y:S01]  /*05b0*/  @!UP0 USHF.L.U32 UR4, UR4, 0x1, URZ ;  /* 0x0000000104048899 */ /* 0x000fe2000800063f */
[----:B------:R-:W1:Y:S08]  /*05c0*/  @!P4 LDC R9, c[0x0][0xc] ;  /* 0x00000300ff09cb82 */ /* 0x000e700000000800 */
[----:B------:R-:W2:Y:S01]  /*05d0*/  @!UP0 S2UR UR7, SR_CgaCtaId ;  /* 0x00000000000789c3 */ /* 0x000ea20000008800 */
[----:B0-----:R-:W-:-:S04]  /*05e0*/  @P4 IMAD.MOV.U32 R4, RZ, RZ, R0 ;  /* 0x000000ffff044224 */ /* 0x001fc800078e0000 */
[----:B-----5:R-:W-:-:S04]  /*05f0*/  @P4 IMAD.WIDE.U32 R6, R2, R7, R4 ;  /* 0x0000000702064225 */ /* 0x020fc800078e0004 */
[----:B------:R-:W-:Y:S02]  /*0600*/  @P4 IMAD.MOV.U32 R16, RZ, RZ, R6 ;  /* 0x000000ffff104224 */ /* 0x000fe400078e0006 */
[----:B------:R-:W-:Y:S02]  /*0610*/  @P4 IMAD.IADD R17, R7, 0x1, R11 ;  /* 0x0000000107114824 */ /* 0x000fe400078e020b */
[----:B-1----:R-:W-:-:S04]  /*0620*/  @!P4 IMAD.WIDE.U32 R4, R9, R0, R2 ;  /* 0x000000000904c225 */ /* 0x002fc800078e0002 */
[----:B------:R-:W-:Y:S02]  /*0630*/  @!P4 IMAD.MOV.U32 R16, RZ, RZ, R4 ;  /* 0x000000ffff10c224 */ /* 0x000fe400078e0004 */
[----:B------:R-:W-:Y:S01]  /*0640*/  @!P4 IMAD.MOV.U32 R17, RZ, RZ, R5 ;  /* 0x000000ffff11c224 */ /* 0x000fe200078e0005 */
[----:B--2---:R-:W-:Y:S02]  /*0650*/  @!UP0 ULEA UR6, UR7, UR6, 0x18 ;  /* 0x0000000607068291 */ /* 0x004fe4000f8ec03f */
[----:B------:R0:W-:Y:S01]  /*0660*/  STL [R1+0x7c], R16 ;  /* 0x00007c1001007387 */ /* 0x0001e20000100800 */
[----:B------:R-:W-:-:S03]  /*0670*/  VOTEU.ALL UP0, P0 ;  /* 0x00000000003f7886 */ /* 0x000fc60000000000 */
[----:B------:R0:W-:Y:S04]  /*0680*/  STL [R1+0x78], R17 ;  /* 0x0000781101007387 */ /* 0x0001e80000100800 */
[----:B------:R-:W1:Y:S02]  /*0690*/  FENCE.VIEW.ASYNC.S ;  /* 0x00000000000073c6 */ /* 0x000e640000000000 */
[----:B-1----:R0:W3:Y:S01]  /*06a0*/  @!UP0 SYNCS.EXCH.64 URZ, [UR6+0xa0], UR4 ;  /* 0x0000a004063f85b2 */ /* 0x0020e20008000100 */
[----:B------:R0:W3:Y:S01]  /*06b0*/  @!UP1 SYNCS.EXCH.64 URZ, [UR6+0xa8], UR4 ;  /* 0x0000a804063f95b2 */ /* 0x0000e20008000100 */
[----:B------:R-:W-:Y:S01]  /*06c0*/  NOP ;  /* 0x0000000000007918 */ /* 0x000fe20000000000 */
[----:B---34-:R-:W-:Y:S06]  /*06d0*/  BAR.SYNC.DEFER_BLOCKING 0x0 ;  /* 0x0000000000007b1d */ /* 0x018fec0000010000 */
[----:B0-----:R-:W-:Y:S05]  /*06e0*/  @!P1 BRA `(.L_x_4) ;  /* 0x000000e400389947 */ /* 0x001fea0003800000 */
[----:B------:R-:W-:-:S06]  /*06f0*/  UISETP.GT.U32.AND UP0, UPT, UR10, 0x1, UPT ;  /* 0x000000010a00788c */ /* 0x000fcc000bf04070 */
[----:B------:R-:W-:-:S13]  /*0700*/  PLOP3.LUT P0, PT, PT, PT, UP0, 0x80, 0x0 ;  /* 0x000000000000781c */ /* 0x000fda0003f0f008 */
[----:B------:R-:W-:Y:S05]  /*0710*/  @P0 EXIT ;  /* 0x000000000000094d */ /* 0x000fea0003800000 */
[----:B------:R-:W-:Y:S01]  /*0720*/  IMAD.MOV.U32 R6, RZ, RZ, -0x1 ;  /* 0xffffffffff067424 */ /* 0x000fe200078e00ff */
[----:B------:R-:W-:Y:S01]  /*0730*/  ULDC.64 UR4, c[0x0][0x650] ;  /* 0x0001940000047ab9 */ /* 0x000fe20000000a00 */
[----:B------:R-:W-:Y:S01]  /*0740*/  IMAD.MOV.U32 R5, RZ, RZ, -0x1 ;  /* 0xffffffffff057424 */ /* 0x000fe200078e00ff */
[----:B------:R-:W-:Y:S01]  /*0750*/  ISETP.GE.U32.AND P0, PT, R16, UR4, PT ;  /* 0x0000000410007c0c */ /* 0x000fe2000bf06070 */
[----:B------:R-:W-:Y:S01]  /*0760*/  UMOV UR22, 0xffffffff ;  /* 0xffffffff00167882 */ /* 0x000fe20000000000 */
[----:B------:R0:W-:Y:S01]  /*0770*/  STL [R1+0x84], R6 ;  /* 0x0000840601007387 */ /* 0x0001e20000100800 */
[----:B------:R-:W-:Y:S02]  /*0780*/  PRMT R4, RZ, 0x7610, R4 ;  /* 0x00007610ff047816 */ /* 0x000fe40000000004 */
[----:B------:R-:W-:Y:S01]  /*0790*/  ISETP.GE.U32.AND.EX P0, PT, R17, UR5, PT, P0 ;  /* 0x0000000511007c0c */ /* 0x000fe2000bf06100 */
[----:B------:R0:W-:-:S12]  /*07a0*/  STL [R1+0x80], R5 ;  /* 0x0000800501007387 */ /* 0x0001d80000100800 */
[----:B0-----:R-:W-:Y:S05]  /*07b0*/  @P0 BRA `(.L_x_5) ;  /* 0x0000000400680947 */ /* 0x001fea0003800000 */
[----:B------:R-:W0:Y:S01]  /*07c0*/  LDC.64 R12, c[0x0][0x628] ;  /* 0x00018a00ff0c7b82 */ /* 0x000e220000000a00 */
[----:B------:R-:W-:Y:S02]  /*07d0*/  IMAD.MOV.U32 R4, RZ, RZ, R16 ;  /* 0x000000ffff047224 */ /* 0x000fe400078e0010 */
[----:B------:R-:W-:-:S05]  /*07e0*/  IMAD.MOV.U32 R5, RZ, RZ, R17 ;  /* 0x000000ffff057224 */ /* 0x000fca00078e0011 */
[----:B------:R-:W1:Y:S08]  /*07f0*/  LDC R10, c[0x0][0x630] ;  /* 0x00018c00ff0a7b82 */ /* 0x000e700000000800 */
[----:B------:R-:W2:Y:S01]  /*0800*/  LDC.64 R14, c[0x0][0x620] ;  /* 0x00018800ff0e7b82 */ /* 0x000ea20000000a00 */
[----:B0-----:R-:W-:-:S04]  /*0810*/  ISETP.NE.U32.AND P0, PT, R12, RZ, PT ;  /* 0x000000ff0c00720c */ /* 0x001fc80003f05070 */
[----:B------:R-:W-:-:S13]  /*0820*/  ISETP.NE.AND.EX P0, PT, R13, RZ, PT, P0 ;  /* 0x000000ff0d00720c */ /* 0x000fda0003f05300 */
[----:B-12---:R-:W-:Y:S05]  /*0830*/  @!P0 BRA `(.L_x_6) ;  /* 0x0000000000288947 */ /* 0x006fea0003800000 */
[----:B------:R-:W0:Y:S02]  /*0840*/  LDC R9, c[0x0][0x634] ;  /* 0x00018d00ff097b82 */ /* 0x000e240000000800 */
[----:B0-----:R-:W-:-:S05]  /*0850*/  IADD3 R9, P0, R16, R9, RZ ;  /* 0x0000000910097210 */ /* 0x001fca0007f1e0ff */
[----:B------:R-:W-:-:S04]  /*0860*/  IMAD.X R11, RZ, RZ, R17, P0 ;  /* 0x000000ffff0b7224 */ /* 0x000fc800000e0611 */
[----:B------:R-:W-:-:S04]  /*0870*/  IMAD.WIDE.U32 R4, R11, R12, RZ ;  /* 0x0000000c0b047225 */ /* 0x000fc800078e00ff */
[----:B------:R-:W-:-:S04]  /*0880*/  IMAD.WIDE.U32 R6, P0, R9, R13, R4 ;  /* 0x0000000d09067225 */ /* 0x000fc80007800004 */
[----:B------:R-:W-:-:S04]  /*0890*/  IMAD.WIDE.U32 R4, R9, R12, RZ ;  /* 0x0000000c09047225 */ /* 0x000fc800078e00ff */
[----:B------:R-:W-:Y:S01]  /*08a0*/  IMAD.X R9, RZ, RZ, RZ, P0 ;  /* 0x000000ffff097224 */ /* 0x000fe200000e06ff */
[----:B------:R-:W-:Y:S01]  /*08b0*/  IADD3 RZ, P0, R5, R6, RZ ;  /* 0x0000000605ff7210 */ /* 0x000fe20007f1e0ff */
[----:B------:R-:W-:-:S04]  /*08c0*/  IMAD.MOV.U32 R8, RZ, RZ, R7 ;  /* 0x000000ffff087224 */ /* 0x000fc800078e0007 */
[----:B------:R-:W-:-:S08]  /*08d0*/  IMAD.WIDE.U32.X R4, R11, R13, R8, P0 ;  /* 0x0000000d0b047225 */ /* 0x000fd000000e0408 */
.L_x_6:
[-CC-:B------:R-:W-:Y:S01]  /*08e0*/  SHF.R.U64 R24, R4, R10.reuse, R5.reuse ;  /* 0x0000000a04187219 */ /* 0x180fe20000001205 */
[----:B------:R-:W0:Y:S01]  /*08f0*/  LDC R8, c[0x0][0x618] ;  /* 0x00018600ff087b82 */ /* 0x000e220000000800 */
[----:B------:R-:W-:Y:S01]  /*0900*/  SHF.R.U32.HI R4, RZ, R10, R5 ;  /* 0x0000000aff047219 */ /* 0x000fe20000011605 */
[----:B------:R-:W-:Y:S01]  /*0910*/  ULDC UR4, c[0x0][0x150] ;  /* 0x0000540000047ab9 */ /* 0x000fe20000000800 */
[----:B------:R-:W-:Y:S01]  /*0920*/  IADD3 R9, P0, RZ, -R24, RZ ;  /* 0x80000018ff097210 */ /* 0x000fe20007f1e0ff */
[----:B------:R-:W-:Y:S01]  /*0930*/  IMAD.MOV.U32 R5, RZ, RZ, R17 ;  /* 0x000000ffff057224 */ /* 0x000fe200078e0011 */
[----:B------:R-:W-:-:S03]  /*0940*/  I2FP.F32.U32 R3, R2 ;  /* 0x0000000200037245 */ /* 0x000fc60000201000 */
[----:B------:R-:W1:Y:S01]  /*0950*/  LDC.64 R18, c[0x0][0x640] ;  /* 0x00019000ff127b82 */ /* 0x000e620000000a00 */
[----:B------:R-:W-:Y:S02]  /*0960*/  IMAD.X R11, RZ, RZ, ~R4, P0 ;  /* 0x000000ffff0b7224 */ /* 0x000fe400000e0e04 */
[----:B------:R-:W-:Y:S01]  /*0970*/  FMUL R3, R3, UR4 ;  /* 0x0000000403037c20 */ /* 0x000fe20008400000 */
[----:B------:R-:W-:Y:S01]  /*0980*/  IMAD.MOV.U32 R4, RZ, RZ, R16 ;  /* 0x000000ffff047224 */ /* 0x000fe200078e0010 */
[----:B------:R-:W-:Y:S01]  /*0990*/  ULDC UR4, c[0x0][0x154] ;  /* 0x0000550000047ab9 */ /* 0x000fe20000000800 */
[-C--:B------:R-:W-:Y:S02]  /*09a0*/  IMAD R6, R11, R14.reuse, RZ ;  /* 0x0000000e0b067224 */ /* 0x080fe400078e02ff */
[C---:B------:R-:W-:Y:S01]  /*09b0*/  IMAD.WIDE.U32 R4, R9.reuse, R14, R4 ;  /* 0x0000000e09047225 */ /* 0x040fe200078e0004 */
[----:B------:R-:W2:Y:S01]  /*09c0*/  LDC R10, c[0x0][0x608] ;  /* 0x00018200ff0a7b82 */ /* 0x000ea20000000800 */
[----:B------:R-:W3:Y:S02]  /*09d0*/  F2I.U32.TRUNC.NTZ R3, R3 ;  /* 0x0000000300037305 */ /* 0x000ee4000020f000 */
[----:B------:R-:W-:-:S04]  /*09e0*/  IMAD R9, R9, R15, R6 ;  /* 0x0000000f09097224 */ /* 0x000fc800078e0206 */
[----:B------:R-:W-:Y:S01]  /*09f0*/  IMAD.IADD R5, R5, 0x1, R9 ;  /* 0x0000000105057824 */ /* 0x000fe200078e0209 */
[----:B------:R-:W4:Y:S01]  /*0a00*/  LDC R7, c[0x0][0x144] ;  /* 0x00005100ff077b82 */ /* 0x000f220000000800 */
[----:B------:R-:W-:-:S03]  /*0a10*/  IMAD.MOV.U32 R9, RZ, RZ, 0x1 ;  /* 0x00000001ff097424 */ /* 0x000fc600078e00ff */
[----:B0-----:R-:W-:Y:S02]  /*0a20*/  SHF.R.U64 R12, R4, R8, R5 ;  /* 0x00000008040c7219 */ /* 0x001fe40000001205 */
[----:B------:R-:W-:Y:S02]  /*0a30*/  I2FP.F32.U32 R4, R0 ;  /* 0x0000000000047245 */ /* 0x000fe40000201000 */
[----:B------:R-:W0:Y:S01]  /*0a40*/  LDC R14, c[0x0][0x658] ;  /* 0x00019600ff0e7b82 */ /* 0x000e220000000800 */
[----:B-1----:R-:W-:Y:S01]  /*0a50*/  ISETP.NE.U32.AND P0, PT, R18, RZ, PT ;  /* 0x000000ff1200720c */ /* 0x002fe20003f05070 */
[----:B---3--:R-:W-:Y:S02]  /*0a60*/  IMAD.MOV R6, RZ, RZ, -R3 ;  /* 0x000000ffff067224 */ /* 0x008fe400078e0a03 */
[----:B------:R-:W-:Y:S01]  /*0a70*/  FMUL R4, R4, UR4 ;  /* 0x0000000404047c20 */ /* 0x000fe20008400000 */
[----:B------:R-:W-:Y:S01]  /*0a80*/  SHF.R.U32.HI R3, RZ, R8, R5 ;  /* 0x00000008ff037219 */ /* 0x000fe20000011605 */
[----:B------:R-:W-:Y:S01]  /*0a90*/  IMAD.MOV.U32 R5, RZ, RZ, -0x1 ;  /* 0xffffffffff057424 */ /* 0x000fe200078e00ff */
[----:B------:R-:W-:Y:S01]  /*0aa0*/  ISETP.NE.AND.EX P0, PT, R19, RZ, PT, P0 ;  /* 0x000000ff1300720c */ /* 0x000fe20003f05300 */
[----:B------:R1:W3:Y:S01]  /*0ab0*/  F2I.U32.TRUNC.NTZ R11, R4 ;  /* 0x00000004000b7305 */ /* 0x0002e2000020f000 */
[----:B------:R-:W1:Y:S01]  /*0ac0*/  LDC R13, c[0x0][0x148] ;  /* 0x00005200ff0d7b82 */ /* 0x000e620000000800 */
[----:B--2---:R-:W-:-:S02]  /*0ad0*/  SHF.R.U64 R23, R12, R10, R3 ;  /* 0x0000000a0c177219 */ /* 0x004fc40000001203 */
[----:B------:R-:W-:-:S05]  /*0ae0*/  SHF.R.U32.HI R3, RZ, R10, R3 ;  /* 0x0000000aff037219 */ /* 0x000fca0000011603 */
[----:B------:R-:W2:Y:S01]  /*0af0*/  LDC R17, c[0x0][0x600] ;  /* 0x00018000ff117b82 */ /* 0x000ea20000000800 */
[----:B----4-:R-:W-:-:S07]  /*0b00*/  IMAD R8, R7, R6, R2 ;  /* 0x0000000607087224 */ /* 0x010fce00078e0202 */
[----:B------:R-:W4:Y:S01]  /*0b10*/  LDC R16, c[0x0][0x648] ;  /* 0x00019200ff107b82 */ /* 0x000f220000000800 */
[-C--:B0-----:R-:W-:Y:S02]  /*0b20*/  SHF.L.U32 R2, R5, R14.reuse, RZ ;  /* 0x0000000e05027219 */ /* 0x081fe400000006ff */
[--C-:B------:R-:W-:Y:S02]  /*0b30*/  SHF.R.U64 R22, R23, R14, R3.reuse ;  /* 0x0000000e17167219 */ /* 0x100fe40000001203 */
[----:B------:R-:W-:Y:S02]  /*0b40*/  LOP3.LUT R10, RZ, R2, RZ, 0x33, !PT ;  /* 0x00000002ff0a7212 */ /* 0x000fe400078e33ff */
[-C--:B------:R-:W-:Y:S01]  /*0b50*/  SHF.R.U32.HI R3, RZ, R14.reuse, R3 ;  /* 0x0000000eff037219 */ /* 0x080fe20000011603 */
[----:B------:R-:W0:Y:S01]  /*0b60*/  LDC R21, c[0x0][0x638] ;  /* 0x00018e00ff157b82 */ /* 0x000e220000000800 */
[----:B------:R-:W-:Y:S01]  /*0b70*/  SHF.L.U32 R9, R9, R14, RZ ;  /* 0x0000000e09097219 */ /* 0x000fe200000006ff */
[----:B------:R-:W-:-:S06]  /*0b80*/  IMAD.MOV.U32 R2, RZ, RZ, R22 ;  /* 0x000000ffff027224 */ /* 0x000fcc00078e0016 */
[----:B------:R-:W0:Y:S01]  /*0b90*/  LDC R20, c[0x0][0x610] ;  /* 0x00018400ff147b82 */ /* 0x000e220000000800 */
[----:B-1-3--:R-:W-:Y:S05]  /*0ba0*/  @!P0 BRA `(.L_x_7) ;  /* 0x0000000000288947 */ /* 0x00afea0003800000 */
[----:B------:R-:W1:Y:S02]  /*0bb0*/  LDC R7, c[0x0][0x64c] ;  /* 0x00019300ff077b82 */ /* 0x000e640000000800 */
[----:B-1----:R-:W-:-:S05]  /*0bc0*/  IADD3 R7, P0, R22, R7, RZ ;  /* 0x0000000716077210 */ /* 0x002fca0007f1e0ff */
        /* <DEDUP_REMOVED lines=8> */
.L_x_7:
[----:B----4-:R-:W-:Y:S01]  /*0c50*/  SHF.R.U64 R2, R2, R16, R3 ;  /* 0x0000001002027219 */ /* 0x010fe20000001203 */
[----:B--2---:R-:W-:Y:S01]  /*0c60*/  VIADD R3, R17, 0xffffffff ;  /* 0xffffffff11037836 */ /* 0x004fe20000000000 */
[----:B------:R-:W-:Y:S01]  /*0c70*/  LOP3.LUT R10, R23, R10, RZ, 0xc0, !PT ;  /* 0x0000000a170a7212 */ /* 0x000fe200078ec0ff */
[----:B------:R-:W-:Y:S01]  /*0c80*/  IMAD.MOV R11, RZ, RZ, -R11 ;  /* 0x000000ffff0b7224 */ /* 0x000fe200078e0a0b */
[----:B------:R-:W-:Y:S01]  /*0c90*/  R2UR UR22, R24 ;  /* 0x00000000181672ca */ /* 0x000fe200000e0000 */
[----:B------:R-:W-:Y:S01]  /*0ca0*/  IMAD.MOV R4, RZ, RZ, -R2 ;  /* 0x000000ffff047224 */ /* 0x000fe200078e0a02 */
[----:B------:R-:W-:Y:S01]  /*0cb0*/  LOP3.LUT R3, R12, R3, RZ, 0xc0, !PT ;  /* 0x000000030c037212 */ /* 0x000fe200078ec0ff */
[----:B------:R-:W-:Y:S02]  /*0cc0*/  @P4 IMAD R8, R13, R11, R0 ;  /* 0x0000000b0d084224 */ /* 0x000fe400078e0200 */
[----:B------:R-:W-:Y:S02]  /*0cd0*/  IMAD R9, R9, R2, R10 ;  /* 0x0000000209097224 */ /* 0x000fe400078e020a */
[----:B0-----:R-:W-:-:S02]  /*0ce0*/  IMAD R0, R4, R21, R22 ;  /* 0x0000001504007224 */ /* 0x001fc400078e0216 */
[----:B------:R-:W-:Y:S02]  /*0cf0*/  IMAD R8, R9, R20, R8 ;  /* 0x0000001409087224 */ /* 0x000fe400078e0208 */
[----:B------:R-:W-:Y:S02]  /*0d00*/  IMAD R3, R0, R17, R3 ;  /* 0x0000001100037224 */ /* 0x000fe400078e0203 */
[----:B------:R-:W-:-:S03]  /*0d10*/  IMAD.MOV.U32 R4, RZ, RZ, 0x1 ;  /* 0x00000001ff047424 */ /* 0x000fc600078e00ff */
[----:B------:R-:W-:Y:S02]  /*0d20*/  SEL R2, R3, R8, !P4 ;  /* 0x0000000803027207 */ /* 0x000fe40006000000 */
[----:B------:R-:W-:-:S03]  /*0d30*/  SEL R0, R8, R3, !P4 ;  /* 0x0000000308007207 */ /* 0x000fc60006000000 */
[----:B------:R0:W-:Y:S04]  /*0d40*/  STL [R1+0x80], R2 ;  /* 0x0000800201007387 */ /* 0x0001e80000100800 */
[----:B------:R0:W-:Y:S02]  /*0d50*/  STL [R1+0x84], R0 ;  /* 0x0000840001007387 */ /* 0x0001e40000100800 */
.L_x_5:
[----:B------:R-:W-:-:S08]  /*0d60*/  NOP ;  /* 0x0000000000007918 */ /* 0x000fd00000000000 */
[----:B------:R-:W1:Y:S02]  /*0d70*/  USETMAXREG.TRY_ALLOC.CTAPOOL UP0, 0xe8 ;  /* 0x000000e8000079c8 */ /* 0x000e640008000600 */
[----:B-1----:R-:W-:-:S13]  /*0d80*/  PLOP3.LUT P0, PT, PT, PT, UP0, 0x80, 0x0 ;  /* 0x000000000000781c */ /* 0x002fda0003f0f008 */
[----:B------:R-:W-:Y:S05]  /*0d90*/  @!P0 BRA `(.L_x_5) ;  /* 0xfffffffc00f08947 */ /* 0x000fea000383ffff */
[----:B------:R-:W-:Y:S01]  /*0da0*/  ULDC.64 UR4, c[0x0][0x598] ;  /* 0x0001660000047ab9 */ /* 0x000fe20000000a00 */
[----:B------:R-:W-:Y:S01]  /*0db0*/  ULDC.64 UR14, c[0x0][0x208] ;  /* 0x00008200000e7ab9 */ /* 0x000fe20000000a00 */
[----:B------:R-:W-:-:S04]  /*0dc0*/  ISETP.NE.U32.AND P0, PT, RZ, UR4, PT ;  /* 0x00000004ff007c0c */ /* 0x000fc8000bf05070 */
[----:B------:R-:W-:-:S13]  /*0dd0*/  ISETP.NE.AND.EX P0, PT, RZ, UR5, PT, P0 ;  /* 0x00000005ff007c0c */ /* 0x000fda000bf05300 */
[----:B------:R-:W-:Y:S05]  /*0de0*/  @!P0 BRA `(.L_x_8) ;  /* 0x0000000000208947 */ /* 0x000fea0003800000 */
[----:B0-----:R-:W0:Y:S02]  /*0df0*/  LDC.64 R2, c[0x0][0x598] ;  /* 0x00016600ff027b82 */ /* 0x001e240000000a00 */
[----:B0-----:R-:W2:Y:S02]  /*0e00*/  LDG.E.64 R2, desc[UR14][R2.64] ;  /* 0x0000000e02027981 */ /* 0x001ea4000c1e1b00 */
[----:B--2---:R-:W-:-:S04]  /*0e10*/  ISETP.NE.U32.AND P0, PT, R2, RZ, PT ;  /* 0x000000ff0200720c */ /* 0x004fc80003f05070 */
[----:B------:R-:W-:-:S13]  /*0e20*/  ISETP.NE.AND.EX P0, PT, R3, RZ, PT, P0 ;  /* 0x000000ff0300720c */ /* 0x000fda0003f05300 */
[----:B------:R-:W-:Y:S05]  /*0e30*/  @!P0 BRA `(.L_x_8) ;  /* 0x00000000000c8947 */ /* 0x000fea0003800000 */
[----:B------:R-:W2:Y:S02]  /*0e40*/  LD.E R2, desc[UR14][R2.64] ;  /* 0x0000000e02027980 */ /* 0x000ea4000c101900 */
[----:B--2---:R-:W-:Y:S01]  /*0e50*/  R2UR UR20, R2 ;  /* 0x00000000021472ca */ /* 0x004fe200000e0000 */
[----:B------:R-:W-:-:S14]  /*0e60*/  BRA `(.L_x_9) ;  /* 0x0000000000247947 */ /* 0x000fdc0003800000 */
.L_x_8:
[----:B------:R-:W-:Y:S02]  /*0e70*/  ULDC.64 UR4, c[0x0][0x588] ;  /* 0x0001620000047ab9 */ /* 0x000fe40000000a00 */
[----:B------:R-:W-:-:S04]  /*0e80*/  ISETP.NE.U32.AND P0, PT, RZ, UR4, PT ;  /* 0x00000004ff007c0c */ /* 0x000fc8000bf05070 */
[----:B------:R-:W-:-:S13]  /*0e90*/  ISETP.NE.AND.EX P0, PT, RZ, UR5, PT, P0 ;  /* 0x00000005ff007c0c */ /* 0x000fda000bf05300 */
[----:B------:R-:W-:Y:S05]  /*0ea0*/  @!P0 BRA `(.L_x_10) ;  /* 0x0000000000108947 */ /* 0x000fea0003800000 */
[----:B0-----:R-:W0:Y:S02]  /*0eb0*/  LDC.64 R2, c[0x0][0x588] ;  /* 0x00016200ff027b82 */ /* 0x001e240000000a00 */
[----:B0-----:R-:W2:Y:S02]  /*0ec0*/  LDG.E R2, desc[UR14][R2.64] ;  /* 0x0000000e02027981 */ /* 0x001ea4000c1e1900 */
[----:B--2---:R-:W-:Y:S01]  /*0ed0*/  R2UR UR20, R2 ;  /* 0x00000000021472ca */ /* 0x004fe200000e0000 */
[----:B------:R-:W-:-:S14]  /*0ee0*/  BRA `(.L_x_9) ;  /* 0x0000000000047947 */ /* 0x000fdc0003800000 */
.L_x_10:
[----:B------:R-:W-:-:S05]  /*0ef0*/  ULDC UR20, c[0x0][0x580] ;  /* 0x0001600000147ab9 */ /* 0x000fca0000000800 */
.L_x_9:
[----:B------:R-:W-:Y:S02]  /*0f00*/  ULDC.64 UR4, c[0x0][0x5a0] ;  /* 0x0001680000047ab9 */ /* 0x000fe40000000a00 */
        /* <DEDUP_REMOVED lines=11> */
.L_x_11:
        /* <DEDUP_REMOVED lines=8> */
.L_x_13:
[----:B------:R-:W-:-:S05]  /*1040*/  ULDC UR21, c[0x0][0x584] ;  /* 0x0001610000157ab9 */ /* 0x000fca0000000800 */
.L_x_12:
[----:B------:R-:W-:-:S13]  /*1050*/  LOP3.LUT P0, RZ, R4, 0xff, RZ, 0xc0, !PT ;  /* 0x000000ff04ff7812 */ /* 0x000fda000780c0ff */
[----:B------:R-:W-:Y:S05]  /*1060*/  @!P0 EXIT ;  /* 0x000000000000894d */ /* 0x000fea0003800000 */
[----:B------:R-:W-:Y:S01]  /*1070*/  ULDC UR4, c[0x0][0x28c] ;  /* 0x0000a30000047ab9 */ /* 0x000fe20000000800 */
[----:B------:R-:W-:Y:S02]  /*1080*/  ULOP3.LUT UR23, UR13, 0x1, URZ, 0xfc, !UPT ;  /* 0x000000010d177892 */ /* 0x000fe4000f8efc3f */
[----:B------:R-:W-:-:S04]  /*1090*/  UIADD3 UR4, UR4, 0x3f, URZ ;  /* 0x0000003f04047890 */ /* 0x000fc8000fffe03f */
[----:B------:R-:W-:-:S04]  /*10a0*/  USHF.R.S32.HI UR5, URZ, 0x1f, UR4 ;  /* 0x0000001f3f057899 */ /* 0x000fc80008011404 */
[----:B------:R-:W-:-:S03]  /*10b0*/  ULEA.HI UR5, UR5, UR4, URZ, 0x6 ;  /* 0x0000000405057291 */ /* 0x000fc6000f8f303f */
[----:B------:R-:W-:Y:S01]  /*10c0*/  UMOV UR4, URZ ;  /* 0x0000003f00047c82 */ /* 0x000fe20008000000 */
[----:B------:R-:W-:-:S03]  /*10d0*/  USHF.R.S32.HI UR9, URZ, 0x6, UR5 ;  /* 0x000000063f097899 */ /* 0x000fc60008011405 */
[----:B------:R-:W-:-:S09]  /*10e0*/  UMOV UR5, URZ ;  /* 0x0000003f00057c82 */ /* 0x000fd20008000000 */
.L_x_294:
[----:B0-----:R-:W0:Y:S01]  /*10f0*/  S2R R0, SR_TID.X ;  /* 0x0000000000007919 */ /* 0x001e220000002100 */
[----:B-1----:R-:W1:Y:S01]  /*1100*/  S2UR UR17, SR_CgaCtaId ;  /* 0x00000000001179c3 */ /* 0x002e620000008800 */
[----:B------:R-:W-:Y:S01]  /*1110*/  UMOV UR16, 0x400 ;  /* 0x0000040000107882 */ /* 0x000fe20000000000 */
[----:B------:R-:W-:Y:S01]  /*1120*/  UMOV UR6, URZ ;  /* 0x0000003f00067c82 */ /* 0x000fe20008000000 */
[----:B------:R-:W-:Y:S01]  /*1130*/  STL [R1+0x74], RZ ;  /* 0x000074ff01007387 */ /* 0x000fe20000100800 */
[----:B------:R-:W-:Y:S01]  /*1140*/  UMOV UR7, URZ ;  /* 0x0000003f00077c82 */ /* 0x000fe20008000000 */
[----:B------:R-:W-:Y:S01]  /*1150*/  UMOV UR8, URZ ;  /* 0x0000003f00087c82 */ /* 0x000fe20008000000 */
[----:B------:R-:W-:Y:S01]  /*1160*/  CS2R R4, SRZ ;  /* 0x0000000000047805 */ /* 0x000fe2000001ff00 */
[----:B------:R-:W-:Y:S01]  /*1170*/  STL [R1+0x70], RZ ;  /* 0x000070ff01007387 */ /* 0x000fe20000100800 */
[----:B--2---:R-:W2:Y:S01]  /*1180*/  LDC R2, c[0x0][0x28c] ;  /* 0x0000a300ff027b82 */ /* 0x004ea20000000800 */
[----:B------:R-:W-:-:S02]  /*1190*/  CS2R R6, SRZ ;  /* 0x0000000000067805 */ /* 0x000fc4000001ff00 */
[----:B------:R-:W-:Y:S01]  /*11a0*/  CS2R R8, SRZ ;  /* 0x0000000000087805 */ /* 0x000fe2000001ff00 */
[----:B------:R-:W-:Y:S01]  /*11b0*/  STL [R1+0x6c], RZ ;  /* 0x00006cff01007387 */ /* 0x000fe20000100800 */
[----:B------:R-:W-:Y:S02]  /*11c0*/  CS2R R10, SRZ ;  /* 0x00000000000a7805 */ /* 0x000fe4000001ff00 */
[----:B------:R-:W-:Y:S02]  /*11d0*/  CS2R R12, SRZ ;  /* 0x00000000000c7805 */ /* 0x000fe4000001ff00 */
[----:B------:R-:W-:Y:S01]  /*11e0*/  CS2R R14, SRZ ;  /* 0x00000000000e7805 */ /* 0x000fe2000001ff00 */
[----:B------:R-:W-:Y:S01]  /*11f0*/  STL [R1+0x68], RZ ;  /* 0x000068ff01007387 */ /* 0x000fe20000100800 */
[----:B------:R-:W-:Y:S02]  /*1200*/  CS2R R16, SRZ ;  /* 0x0000000000107805 */ /* 0x000fe4000001ff00 */
        /* <DEDUP_REMOVED lines=13> */
[----:B------:R-:W-:Y:S02]  /*12e0*/  CS2R R166, SRZ ;  /* 0x0000000000a67805 */ /* 0x000fe4000001ff00 */
[----:B0-----:R-:W-:Y:S01]  /*12f0*/  LOP3.LUT R0, R0, 0x80, RZ, 0xc0, !PT ;  /* 0x0000008000007812 */ /* 0x001fe200078ec0ff */
[----:B------:R-:W-:Y:S01]  /*1300*/  STL [R1+0x58], RZ ;  /* 0x000058ff01007387 */ /* 0x000fe20000100800 */
[----:B--2---:R-:W-:-:S02]  /*1310*/  ISETP.GE.AND P0, PT, R2, 0x1, PT ;  /* 0x000000010200780c */ /* 0x004fc40003f06270 */
[----:B------:R-:W-:Y:S02]  /*1320*/  CS2R R2, SRZ ;  /* 0x0000000000027805 */ /* 0x000fe4000001ff00 */
[----:B------:R-:W-:Y:S01]  /*1330*/  SHF.R.U32.HI R0, RZ, 0x7, R0 ;  /* 0x00000007ff007819 */ /* 0x000fe20000011600 */
[----:B------:R-:W-:Y:S01]  /*1340*/  STL [R1+0x54], RZ ;  /* 0x000054ff01007387 */ /* 0x000fe20000100800 */
[----:B------:R-:W-:Y:S02]  /*1350*/  CS2R R168, SRZ ;  /* 0x0000000000a87805 */ /* 0x000fe4000001ff00 */
[----:B------:R-:W-:Y:S02]  /*1360*/  CS2R R170, SRZ ;  /* 0x0000000000aa7805 */ /* 0x000fe4000001ff00 */
[----:B------:R-:W-:Y:S01]  /*1370*/  CS2R R172, SRZ ;  /* 0x0000000000ac7805 */ /* 0x000fe2000001ff00 */
[----:B------:R-:W-:Y:S01]  /*1380*/  STL [R1+0x50], RZ ;  /* 0x000050ff01007387 */ /* 0x000fe20000100800 */
[----:B------:R-:W-:-:S02]  /*1390*/  CS2R R174, SRZ ;  /* 0x0000000000ae7805 */ /* 0x000fc4000001ff00 */
[----:B------:R-:W-:Y:S02]  /*13a0*/  CS2R R176, SRZ ;  /* 0x0000000000b07805 */ /* 0x000fe4000001ff00 */
[----:B------:R-:W-:Y:S01]  /*13b0*/  CS2R R178, SRZ ;  /* 0x0000000000b27805 */ /* 0x000fe2000001ff00 */
[----:B------:R-:W0:Y:S01]  /*13c0*/  SHFL.IDX PT, R0, R0, RZ, 0x1f ;  /* 0x00001fff00007589 */ /* 0x000e2200000e0000 */
[----:B------:R-:W-:Y:S02]  /*13d0*/  CS2R R180, SRZ ;  /* 0x0000000000b47805 */ /* 0x000fe4000001ff00 */
[----:B------:R-:W-:Y:S02]  /*13e0*/  CS2R R182, SRZ ;  /* 0x0000000000b67805 */ /* 0x000fe4000001ff00 */
[----:B------:R-:W-:Y:S01]  /*13f0*/  CS2R R184, SRZ ;  /* 0x0000000000b87805 */ /* 0x000fe2000001ff00 */
[----:B------:R2:W-:Y:S01]  /*1400*/  STL [R1+0x4c], RZ ;  /* 0x00004cff01007387 */ /* 0x0005e20000100800 */
[----:B------:R-:W-:-:S02]  /*1410*/  CS2R R186, SRZ ;  /* 0x0000000000ba7805 */ /* 0x000fc4000001ff00 */
[----:B------:R-:W-:Y:S02]  /*1420*/  CS2R R188, SRZ ;  /* 0x0000000000bc7805 */ /* 0x000fe4000001ff00 */
[----:B------:R-:W-:Y:S01]  /*1430*/  CS2R R190, SRZ ;  /* 0x0000000000be7805 */ /* 0x000fe2000001ff00 */
[----:B------:R2:W-:Y:S01]  /*1440*/  STL [R1+0x48], RZ ;  /* 0x000048ff01007387 */ /* 0x0005e20000100800 */
        /* <DEDUP_REMOVED lines=14> */
[----:B------:R-:W-:Y:S02]  /*1530*/  CS2R R214, SRZ ;  /* 0x0000000000d67805 */ /* 0x000fe4000001ff00 */
[----:B0-----:R-:W-:Y:S01]  /*1540*/  R2UR UR11, R0 ;  /* 0x00000000000b72ca */ /* 0x001fe200000e0000 */
[----:B------:R2:W-:Y:S01]  /*1550*/  STL [R1+0x38], RZ ;  /* 0x000038ff01007387 */ /* 0x0005e20000100800 */
[----:B------:R-:W-:Y:S01]  /*1560*/  IMAD.MOV.U32 R0, RZ, RZ, RZ ;  /* 0x000000ffff007224 */ /* 0x000fe200078e00ff */
[----:B------:R-:W-:Y:S02]  /*1570*/  CS2R R216, SRZ ;  /* 0x0000000000d87805 */ /* 0x000fe4000001ff00 */
[----:B------:R-:W-:Y:S01]  /*1580*/  CS2R R218, SRZ ;  /* 0x0000000000da7805 */ /* 0x000fe2000001ff00 */
[----:B------:R2:W-:Y:S01]  /*1590*/  STL [R1+0x34], RZ ;  /* 0x000034ff01007387 */ /* 0x0005e20000100800 */
[----:B------:R-:W-:-:S02]  /*15a0*/  CS2R R220, SRZ ;  /* 0x0000000000dc7805 */ /* 0x000fc4000001ff00 */
[----:B------:R-:W-:Y:S02]  /*15b0*/  CS2R R222, SRZ ;  /* 0x0000000000de7805 */ /* 0x000fe4000001ff00 */
[----:B------:R-:W-:Y:S01]  /*15c0*/  CS2R R224, SRZ ;  /* 0x0000000000e07805 */ /* 0x000fe2000001ff00 */
[----:B------:R2:W-:Y:S01]  /*15d0*/  STL [R1+0x30], RZ ;  /* 0x000030ff01007387 */ /* 0x0005e20000100800 */
[----:B------:R-:W-:Y:S01]  /*15e0*/  IMAD.MOV.U32 R226, RZ, RZ, RZ ;  /* 0x000000ffffe27224 */ /* 0x000fe200078e00ff */
[----:B------:R-:W-:Y:S01]  /*15f0*/  CS2R R88, SRZ ;  /* 0x0000000000587805 */ /* 0x000fe2000001ff00 */
[----:B------:R-:W-:Y:S01]  /*1600*/  IMAD.U32 R227, RZ, RZ, UR4 ;  /* 0x00000004ffe37e24 */ /* 0x000fe2000f8e00ff */
[----:B------:R2:W-:Y:S01]  /*1610*/  STL [R1+0x2c], RZ ;  /* 0x00002cff01007387 */ /* 0x0005e20000100800 */
[----:B------:R-:W-:Y:S01]  /*1620*/  ULEA.HI UR10, UR11, UR11, URZ, 0x1 ;  /* 0x0000000b0b0a7291 */ /* 0x000fe2000f8f083f */
[----:B------:R-:W-:Y:S02]  /*1630*/  CS2R R90, SRZ ;  /* 0x00000000005a7805 */ /* 0x000fe4000001ff00 */
[----:B------:R-:W-:Y:S01]  /*1640*/  CS2R R92, SRZ ;  /* 0x00000000005c7805 */ /* 0x000fe2000001ff00 */
[----:B------:R2:W-:Y:S01]  /*1650*/  STL [R1+0x28], RZ ;  /* 0x000028ff01007387 */ /* 0x0005e20000100800 */
[----:B------:R-:W-:Y:S01]  /*1660*/  ULOP3.LUT UR12, UR10, 0xffffe, URZ, 0xc0, !UPT ;  /* 0x000ffffe0a0c7892 */ /* 0x000fe2000f8ec03f */
[----:B------:R-:W-:Y:S01]  /*1670*/  CS2R R94, SRZ ;  /* 0x00000000005e7805 */ /* 0x000fe2000001ff00 */
[----:B-1----:R-:W-:Y:S01]  /*1680*/  ULEA UR10, UR17, UR16, 0x18 ;  /* 0x00000010110a7291 */ /* 0x002fe2000f8ec03f */
[----:B------:R2:W-:Y:S01]  /*1690*/  STL [R1+0x24], RZ ;  /* 0x000024ff01007387 */ /* 0x0005e20000100800 */
[----:B------:R-:W-:Y:S01]  /*16a0*/  UIADD3 UR12, UR11, -UR12, URZ ;  /* 0x8000000c0b0c7290 */ /* 0x000fe2000fffe03f */
[----:B------:R-:W-:-:S02]  /*16b0*/  CS2R R96, SRZ ;  /* 0x0000000000607805 */ /* 0x000fc4000001ff00 */
[----:B------:R-:W-:Y:S01]  /*16c0*/  CS2R R98, SRZ ;  /* 0x0000000000627805 */ /* 0x000fe2000001ff00 */
[----:B------:R2:W-:Y:S01]  /*16d0*/  STL [R1+0x20], RZ ;  /* 0x000020ff01007387 */ /* 0x0005e20000100800 */
[----:B------:R-:W-:Y:S01]  /*16e0*/  ULEA UR12, UR12, UR10, 0xc ;  /* 0x0000000a0c0c7291 */ /* 0x000fe2000f8e603f */
[----:B------:R-:W-:Y:S02]  /*16f0*/  CS2R R100, SRZ ;  /* 0x0000000000647805 */ /* 0x000fe4000001ff00 */
[----:B------:R-:W-:Y:S01]  /*1700*/  CS2R R102, SRZ ;  /* 0x0000000000667805 */ /* 0x000fe2000001ff00 */
[----:B------:R2:W-:Y:S01]  /*1710*/  STL [R1+0x1c], RZ ;  /* 0x00001cff01007387 */ /* 0x0005e20000100800 */
[----:B------:R-:W-:Y:S01]  /*1720*/  UIADD3 UR12, UR12, 0x180, URZ ;  /* 0x000001800c0c7890 */ /* 0x000fe2000fffe03f */
[----:B------:R-:W-:Y:S02]  /*1730*/  CS2R R104, SRZ ;  /* 0x0000000000687805 */ /* 0x000fe4000001ff00 */
[----:B------:R-:W-:Y:S01]  /*1740*/  CS2R R106, SRZ ;  /* 0x00000000006a7805 */ /* 0x000fe2000001ff00 */
[----:B------:R2:W-:Y:S01]  /*1750*/  STL [R1+0x18], RZ ;  /* 0x000018ff01007387 */ /* 0x0005e20000100800 */
[----:B------:R-:W-:Y:S01]  /*1760*/  USHF.R.U32.HI UR11, URZ, 0x4, UR12 ;  /* 0x000000043f0b7899 */ /* 0x000fe2000801160c */
[----:B------:R-:W-:-:S02]  /*1770*/  CS2R R108, SRZ ;  /* 0x00000000006c7805 */ /* 0x000fc4000001ff00 */
[----:B------:R-:W-:Y:S01]  /*1780*/  CS2R R110, SRZ ;  /* 0x00000000006e7805 */ /* 0x000fe2000001ff00 */
[----:B------:R2:W-:Y:S01]  /*1790*/  STL [R1+0x14], RZ ;  /* 0x000014ff01007387 */ /* 0x0005e20000100800 */
[----:B------:R-:W-:Y:S01]  /*17a0*/  ULOP3.LUT UR11, UR11, 0x3fff, URZ, 0xc0, !UPT ;  /* 0x00003fff0b0b7892 */ /* 0x000fe2000f8ec03f */
[----:B------:R-:W-:Y:S01]  /*17b0*/  CS2R R112, SRZ ;  /* 0x0000000000707805 */ /* 0x000fe2000001ff00 */
[----:B------:R-:W-:Y:S01]  /*17c0*/  UMOV UR12, UR5 ;  /* 0x00000005000c7c82 */ /* 0x000fe20008000000 */
        /* <DEDUP_REMOVED lines=16> */
[----:B------:R2:W-:Y:S01]  /*18d0*/  STL [R1], RZ ;  /* 0x000000ff01007387 */ /* 0x0005e20000100800 */
[----:B------:R-:W-:Y:S02]  /*18e0*/  CS2R R138, SRZ ;  /* 0x00000000008a7805 */ /* 0x000fe4000001ff00 */
[----:B------:R-:W-:Y:S02]  /*18f0*/  CS2R R140, SRZ ;  /* 0x00000000008c7805 */ /* 0x000fe4000001ff00 */
[----:B------:R-:W-:Y:S02]  /*1900*/  CS2R R142, SRZ ;  /* 0x00000000008e7805 */ /* 0x000fe4000001ff00 */
[----:B------:R-:W-:-:S02]  /*1910*/  CS2R R144, SRZ ;  /* 0x0000000000907805 */ /* 0x000fc4000001ff00 */
[----:B------:R-:W-:Y:S02]  /*1920*/  CS2R R146, SRZ ;  /* 0x0000000000927805 */ /* 0x000fe4000001ff00 */
[----:B------:R-:W-:Y:S02]  /*1930*/  CS2R R148, SRZ ;  /* 0x0000000000947805 */ /* 0x000fe4000001ff00 */
[----:B------:R-:W-:Y:S02]  /*1940*/  CS2R R150, SRZ ;  /* 0x0000000000967805 */ /* 0x000fe4000001ff00 */
[----:B------:R-:W-:Y:S02]  /*1950*/  CS2R R24, SRZ ;  /* 0x0000000000187805 */ /* 0x000fe4000001ff00 */
[----:B---34-:R-:W-:Y:S02]  /*1960*/  CS2R R26, SRZ ;  /* 0x00000000001a7805 */ /* 0x018fe4000001ff00 */
[----:B------:R-:W-:-:S02]  /*1970*/  CS2R R28, SRZ ;  /* 0x00000000001c7805 */ /* 0x000fc4000001ff00 */
[----:B------:R-:W-:Y:S02]  /*1980*/  CS2R R30, SRZ ;  /* 0x00000000001e7805 */ /* 0x000fe4000001ff00 */
[----:B------:R-:W-:Y:S02]  /*1990*/  CS2R R32, SRZ ;  /* 0x0000000000207805 */ /* 0x000fe4000001ff00 */
        /* <DEDUP_REMOVED lines=26> */
[----:B------:R-:W-:Y:S01]  /*1b40*/  CS2R R86, SRZ ;  /* 0x0000000000567805 */ /* 0x000fe2000001ff00 */
[----:B--2---:R-:W-:Y:S06]  /*1b50*/  @!P0 BRA `(.L_x_14) ;  /* 0x0000001000888947 */ /* 0x004fec0003800000 */
[----:B------:R-:W-:-:S06]  /*1b60*/  UISETP.NE.AND UP0, UPT, UR23, 0x3, UPT ;  /* 0x000000031700788c */ /* 0x000fcc000bf05270 */
[----:B------:R-:W-:-:S13]  /*1b70*/  PLOP3.LUT P1, PT, PT, PT, UP0, 0x80, 0x0 ;  /* 0x000000000000781c */ /* 0x000fda0003f2f008 */
[----:B------:R-:W-:Y:S05]  /*1b80*/  @!P1 BRA `(.L_x_15) ;  /* 0x0000000000049947 */ /* 0x000fea0003800000 */
[----:B------:R-:W-:Y:S01]  /*1b90*/  BPT.TRAP 0x1 ;  /* 0x000000040000795c */ /* 0x000fe20000300000 */
.L_x_15:
[----:B------:R-:W-:Y:S01]  /*1ba0*/  ULEA UR6, UR5, UR10, 0x3 ;  /* 0x0000000a05067291 */ /* 0x000fe2000f8e183f */
[----:B------:R-:W-:-:S05]  /*1bb0*/  IMAD.U32 R0, RZ, RZ, UR4 ;  /* 0x00000004ff007e24 */ /* 0x000fca000f8e00ff */
[----:B------:R-:W-:-:S04]  /*1bc0*/  SHF.L.U32 R0, R0, 0x1f, RZ ;  /* 0x0000001f00007819 */ /* 0x000fc800000006ff */
[----:B------:R0:W1:Y:S01]  /*1bd0*/  SYNCS.PHASECHK.TRANS64.TRYWAIT P0, [UR6], R0 ;  /* 0x00000000ff0075a7 */ /* 0x0000620008000146 */
[----:B------:R-:W-:Y:S05]  /*1be0*/  @!P1 BRA `(.L_x_16) ;  /* 0x0000000000049947 */ /* 0x000fea0003800000 */
[----:B------:R-:W-:Y:S01]  /*1bf0*/  BPT.TRAP 0x1 ;  /* 0x000000040000795c */ /* 0x000fe20000300000 */
.L_x_16:
[----:B-1----:R-:W-:Y:S05]  /*1c00*/  @P0 BRA `(.L_x_17) ;  /* 0x0000000000080947 */ /* 0x002fea0003800000 */
[----:B------:R-:W1:Y:S02]  /*1c10*/  SYNCS.PHASECHK.TRANS64.TRYWAIT P0, [UR6], R0 ;  /* 0x00000000ff0075a7 */ /* 0x000e640008000146 */
[----:B-1----:R-:W-:Y:S05]  /*1c20*/  @!P0 BRA `(.L_x_18) ;  /* 0x000000e800548947 */ /* 0x002fea0003800000 */
.L_x_17:
[----:B------:R-:W-:Y:S01]  /*1c30*/  UIADD3 UR6, UR10, 0x24180, URZ ;  /* 0x000241800a067890 */ /* 0x000fe2000fffe03f */
[----:B------:R-:W-:Y:S01]  /*1c40*/  WARPGROUP.ARRIVE ;  /* 0x00000000000079c5 */ /* 0x000fe20000000000 */
[----:B------:R-:W-:Y:S01]  /*1c50*/  ULOP3.LUT UR7, UR11, 0x10000, URZ, 0xfc, !UPT ;  /* 0x000100000b077892 */ /* 0x000fe2000f8efc3f */
[----:B------:R2:W-:Y:S01]  /*1c60*/  STL [R1+0x74], RZ ;  /* 0x000074ff01007387 */ /* 0x0005e20000100800 */
[----:B------:R-:W-:Y:S01]  /*1c70*/  USHF.R.U32.HI UR6, URZ, 0x4, UR6 ;  /* 0x000000043f067899 */ /* 0x000fe20008011606 */
[----:B01----:R-:W-:Y:S01]  /*1c80*/  IMAD.MOV.U32 R0, RZ, RZ, RZ ;  /* 0x000000ffff007224 */ /* 0x003fe200078e00ff */
[----:B------:R-:W-:Y:S01]  /*1c90*/  ULEA UR7, UR5, UR7, 0xa ;  /* 0x0000000705077291 */ /* 0x000fe2000f8e503f */
[----:B------:R2:W-:Y:S01]  /*1ca0*/  STL [R1+0x70], RZ ;  /* 0x000070ff01007387 */ /* 0x0005e20000100800 */
[----:B------:R-:W-:Y:S01]  /*1cb0*/  ULOP3.LUT UR6, UR6, 0x3fff, URZ, 0xc0, !UPT ;  /* 0x00003fff06067892 */ /* 0x000fe2000f8ec03f */
[----:B------:R-:W-:Y:S01]  /*1cc0*/  CS2R R2, SRZ ;  /* 0x0000000000027805 */ /* 0x000fe2000001ff00 */
[----:B------:R-:W-:Y:S01]  /*1cd0*/  UMOV UR17, 0x80000020 ;  /* 0x8000002000117882 */ /* 0x000fe20000000000 */
[----:B------:R-:W-:Y:S01]  /*1ce0*/  UMOV UR19, 0x80000020 ;  /* 0x8000002000137882 */ /* 0x000fe20000000000 */
[----:B------:R-:W-:Y:S01]  /*1cf0*/  ULOP3.LUT UR6, UR6, 0x10000, URZ, 0xfc, !UPT ;  /* 0x0001000006067892 */ /* 0x000fe2000f8efc3f */
[----:B------:R2:W-:Y:S01]  /*1d00*/  STL [R1+0x6c], RZ ;  /* 0x00006cff01007387 */ /* 0x0005e20000100800 */
[----:B------:R-:W-:Y:S01]  /*1d10*/  UMOV UR16, UR7 ;  /* 0x0000000700107c82 */ /* 0x000fe20008000000 */
[----:B------:R-:W-:Y:S01]  /*1d20*/  CS2R R4, SRZ ;  /* 0x0000000000047805 */ /* 0x000fe2000001ff00 */
[----:B------:R-:W-:Y:S01]  /*1d30*/  ULEA UR8, UR5, UR6, 0x9 ;  /* 0x0000000605087291 */ /* 0x000fe2000f8e483f */
[----:B------:R2:W-:Y:S01]  /*1d40*/  STL [R1+0x68], RZ ;  /* 0x000068ff01007387 */ /* 0x0005e20000100800 */
[----:B------:R-:W-:Y:S01]  /*1d50*/  CS2R R6, SRZ ;  /* 0x0000000000067805 */ /* 0x000fe2000001ff00 */
[----:B------:R-:W-:Y:S01]  /*1d60*/  UMOV UR6, 0x2 ;  /* 0x0000000200067882 */ /* 0x000fe20000000000 */
[----:B------:R-:W-:Y:S01]  /*1d70*/  CS2R R8, SRZ ;  /* 0x0000000000087805 */ /* 0x000fe2000001ff00 */
[----:B------:R2:W-:Y:S01]  /*1d80*/  STL [R1+0x64], RZ ;  /* 0x000064ff01007387 */ /* 0x0005e20000100800 */
[----:B------:R-:W-:Y:S01]  /*1d90*/  CS2R R10, SRZ ;  /* 0x00000000000a7805 */ /* 0x000fe2000001ff00 */
[----:B------:R-:W-:Y:S01]  /*1da0*/  UMOV UR18, UR8 ;  /* 0x0000000800127c82 */ /* 0x000fe20008000000 */
[----:B------:R-:W-:Y:S01]  /*1db0*/  CS2R R12, SRZ ;  /* 0x00000000000c7805 */ /* 0x000fe2000001ff00 */
[----:B------:R-:W-:Y:S01]  /*1dc0*/  QGMMA.64x128x32.F32.E4M3.E4M3 R88, gdesc[UR16], RZ, !UPT ;  /* 0x01e00000105879f3 */ /* 0x000fe2000c7008ff */
[----:B------:R-:W-:Y:S01]  /*1dd0*/  UIADD3 UR16, UR7, 0x200, URZ ;  /* 0x0000020007107890 */ /* 0x000fe2000fffe03f */
[----:B------:R2:W-:Y:S01]  /*1de0*/  STL [R1+0x60], RZ ;  /* 0x000060ff01007387 */ /* 0x0005e20000100800 */
[----:B------:R-:W-:Y:S01]  /*1df0*/  UMOV UR17, 0x80000020 ;  /* 0x8000002000117882 */ /* 0x000fe20000000000 */
[----:B------:R-:W-:-:S02]  /*1e00*/  CS2R R14, SRZ ;  /* 0x00000000000e7805 */ /* 0x000fc4000001ff00 */
[----:B------:R-:W-:Y:S01]  /*1e10*/  CS2R R16, SRZ ;  /* 0x0000000000107805 */ /* 0x000fe2000001ff00 */
[----:B------:R2:W-:Y:S01]  /*1e20*/  STL [R1+0x5c], RZ ;  /* 0x00005cff01007387 */ /* 0x0005e20000100800 */
[----:B------:R-:W-:Y:S02]  /*1e30*/  CS2R R18, SRZ ;  /* 0x0000000000127805 */ /* 0x000fe4000001ff00 */
[----:B------:R-:W-:Y:S02]  /*1e40*/  CS2R R20, SRZ ;  /* 0x0000000000147805 */ /* 0x000fe4000001ff00 */
[----:B------:R-:W-:Y:S01]  /*1e50*/  CS2R R22, SRZ ;  /* 0x0000000000167805 */ /* 0x000fe2000001ff00 */
[----:B------:R2:W-:Y:S01]  /*1e60*/  STL [R1+0x58], RZ ;  /* 0x000058ff01007387 */ /* 0x0005e20000100800 */
[----:B------:R-:W-:Y:S01]  /*1e70*/  CS2R R152, SRZ ;  /* 0x0000000000987805 */ /* 0x000fe2000001ff00 */
[----:B------:R-:W-:Y:S01]  /*1e80*/  QGMMA.64x128x32.F32.E4M3.E4M3 R24, gdesc[UR16], RZ, !UPT ;  /* 0x01e00000101879f3 */ /* 0x000fe2000c7008ff */
[----:B------:R-:W-:Y:S01]  /*1e90*/  UIADD3 UR16, UR7, 0x2, URZ ;  /* 0x0000000207107890 */ /* 0x000fe2000fffe03f */
[----:B------:R2:W-:Y:S01]  /*1ea0*/  STL [R1+0x54], RZ ;  /* 0x000054ff01007387 */ /* 0x0005e20000100800 */
[----:B------:R-:W-:Y:S01]  /*1eb0*/  UIADD3 UR18, UR8, 0x2, URZ ;  /* 0x0000000208127890 */ /* 0x000fe2000fffe03f */
[----:B------:R-:W-:Y:S01]  /*1ec0*/  CS2R R154, SRZ ;  /* 0x00000000009a7805 */ /* 0x000fe2000001ff00 */
[----:B------:R-:W-:Y:S01]  /*1ed0*/  UMOV UR17, 0x80000020 ;  /* 0x8000002000117882 */ /* 0x000fe20000000000 */
        /* <DEDUP_REMOVED lines=9> */
[----:B------:R-:W-:Y:S02]  /*1f70*/  CS2R R166, SRZ ;  /* 0x0000000000a67805 */ /* 0x000fe4000001ff00 */
        /* <DEDUP_REMOVED lines=39> */
[----:B------:R-:W-:-:S03]  /*21f0*/  IMAD.MOV.U32 R226, RZ, RZ, RZ ;  /* 0x000000ffffe27224 */ /* 0x000fc600078e00ff */
[----:B------:R2:W-:Y:S04]  /*2200*/  STL [R1+0x1c], RZ ;  /* 0x00001cff01007387 */ /* 0x0005e80000100800 */
[----:B------:R2:W-:Y:S04]  /*2210*/  STL [R1+0x18], RZ ;  /* 0x000018ff01007387 */ /* 0x0005e80000100800 */
[----:B------:R2:W-:Y:S04]  /*2220*/  STL [R1+0x14], RZ ;  /* 0x000014ff01007387 */ /* 0x0005e80000100800 */
[----:B------:R2:W-:Y:S04]  /*2230*/  STL [R1+0x10], RZ ;  /* 0x000010ff01007387 */ /* 0x0005e80000100800 */
[----:B------:R2:W-:Y:S04]  /*2240*/  STL [R1+0xc], RZ ;  /* 0x00000cff01007387 */ /* 0x0005e80000100800 */
[----:B------:R2:W-:Y:S04]  /*2250*/  STL [R1+0x8], RZ ;  /* 0x000008ff01007387 */ /* 0x0005e80000100800 */
[----:B------:R2:W-:Y:S04]  /*2260*/  STL [R1+0x4], RZ ;  /* 0x000004ff01007387 */ /* 0x0005e80000100800 */
[----:B------:R2:W-:Y:S01]  /*2270*/  STL [R1], RZ ;  /* 0x000000ff01007387 */ /* 0x0005e20000100800 */
[----:B------:R-:W-:Y:S01]  /*2280*/  QGMMA.64x128x32.F32.E4M3.E4M3 R88, gdesc[UR16], R88 ;  /* 0x01e00000105879f3 */ /* 0x000fe20008700858 */
[----:B------:R-:W-:Y:S01]  /*2290*/  UIADD3 UR16, UR7, 0x202, URZ ;  /* 0x0000020207107890 */ /* 0x000fe2000fffe03f */
[----:B------:R-:W-:-:S02]  /*22a0*/  UMOV UR17, 0x80000020 ;  /* 0x8000002000117882 */ /* 0x000fc40000000000 */
[----:B------:R-:W-:Y:S02]  /*22b0*/  ULDC UR7, c[0x0][0x50c] ;  /* 0x0001430000077ab9 */ /* 0x000fe40000000800 */
[----:B------:R-:W-:-:S04]  /*22c0*/  UISETP.NE.AND UP0, UPT, UR7, 0x2, UPT ;  /* 0x000000020700788c */ /* 0x000fc8000bf05270 */
[----:B------:R-:W-:Y:S02]  /*22d0*/  USEL UR7, URZ, 0x1, UP0 ;  /* 0x000000013f077887 */ /* 0x000fe40008000000 */
[----:B------:R-:W-:Y:S04]  /*22e0*/  QGMMA.64x128x32.F32.E4M3.E4M3 R24, gdesc[UR16], R24, gsb0 ;  /* 0x01e00000101879f3 */ /* 0x000fe80008000818 */
[----:B------:R-:W-:-:S13]  /*22f0*/  ISETP.NE.AND P0, PT, RZ, UR7, PT ;  /* 0x00000007ff007c0c */ /* 0x000fda000bf05270 */
[----:B--2---:R-:W-:Y:S05]  /*2300*/  @!P0 BRA `(.L_x_19) ;  /* 0x0000000800808947 */ /* 0x004fea0003800000 */
[----:B------:R-:W-:Y:S02]  /*2310*/  WARPGROUP.DEPBAR.LE gsb0, 0x0 ;  /* 0x00008000000079c5 */ /* 0x000fe40000010000 */
[----:B------:R-:W-:-:S01]  /*2320*/  FADD R227, RZ, R58 ;  /* 0x0000003affe37221 */ /* 0x000fc20000000000 */
[----:B------:R-:W-:Y:S01]  /*2330*/  FADD R226, RZ, R88 ;  /* 0x00000058ffe27221 */ /* 0x000fe20000000000 */
[----:B------:R-:W-:-:S01]  /*2340*/  FADD R225, RZ, R89 ;  /* 0x00000059ffe17221 */ /* 0x000fc20000000000 */
[----:B------:R-:W-:Y:S01]  /*2350*/  FADD R224, RZ, R90 ;  /* 0x0000005affe07221 */ /* 0x000fe20000000000 */
[----:B------:R-:W-:-:S01]  /*2360*/  FADD R223, RZ, R91 ;  /* 0x0000005bffdf7221 */ /* 0x000fc20000000000 */
[----:B------:R0:W-:Y:S01]  /*2370*/  STL [R1], R227 ;  /* 0x000000e301007387 */ /* 0x0001e20000100800 */
[----:B------:R-:W-:-:S01]  /*2380*/  FADD R222, RZ, R92 ;  /* 0x0000005cffde7221 */ /* 0x000fc20000000000 */
[----:B------:R-:W-:Y:S01]  /*2390*/  FADD R221, RZ, R93 ;  /* 0x0000005dffdd7221 */ /* 0x000fe20000000000 */
[----:B------:R-:W-:-:S01]  /*23a0*/  FADD R220, RZ, R94 ;  /* 0x0000005effdc7221 */ /* 0x000fc20000000000 */
[----:B------:R-:W-:Y:S01]  /*23b0*/  FADD R219, RZ, R95 ;  /* 0x0000005fffdb7221 */ /* 0x000fe20000000000 */
[----:B------:R-:W-:-:S01]  /*23c0*/  FADD R218, RZ, R96 ;  /* 0x00000060ffda7221 */ /* 0x000fc20000000000 */
[----:B------:R-:W-:Y:S01]  /*23d0*/  FADD R217, RZ, R97 ;  /* 0x00000061ffd97221 */ /* 0x000fe20000000000 */
[----:B------:R-:W-:-:S01]  /*23e0*/  FADD R216, RZ, R98 ;  /* 0x00000062ffd87221 */ /* 0x000fc20000000000 */
[----:B------:R-:W-:Y:S01]  /*23f0*/  FADD R215, RZ, R99 ;  /* 0x00000063ffd77221 */ /* 0x000fe20000000000 */
[----:B------:R-:W-:-:S01]  /*2400*/  FADD R214, RZ, R100 ;  /* 0x00000064ffd67221 */ /* 0x000fc20000000000 */
[----:B0-----:R-:W-:Y:S01]  /*2410*/  FADD R227, RZ, R59 ;  /* 0x0000003bffe37221 */ /* 0x001fe20000000000 */
[----:B------:R-:W-:-:S01]  /*2420*/  FADD R213, RZ, R101 ;  /* 0x00000065ffd57221 */ /* 0x000fc20000000000 */
[----:B------:R-:W-:Y:S01]  /*2430*/  FADD R212, RZ, R102 ;  /* 0x00000066ffd47221 */ /* 0x000fe20000000000 */
[----:B------:R-:W-:-:S01]  /*2440*/  FADD R211, RZ, R103 ;  /* 0x00000067ffd37221 */ /* 0x000fc20000000000 */
[----:B------:R-:W-:Y:S01]  /*2450*/  FADD R210, RZ, R104 ;  /* 0x00000068ffd27221 */ /* 0x000fe20000000000 */
[----:B------:R0:W-:Y:S01]  /*2460*/  STL [R1+0x4], R227 ;  /* 0x000004e301007387 */ /* 0x0001e20000100800 */
        /* <DEDUP_REMOVED lines=93> */
[----:B------:R-:W-:Y:S01]  /*2a40*/  UMOV UR6, URZ ;  /* 0x0000003f00067c82 */ /* 0x000fe20008000000 */
[----:B0-----:R-:W-:-:S05]  /*2a50*/  FADD R227, RZ, R66 ;  /* 0x00000042ffe37221 */ /* 0x001fca0000000000 */
[----:B------:R0:W-:Y:S02]  /*2a60*/  STL [R1+0x20], R227 ;  /* 0x000020e301007387 */ /* 0x0001e40000100800 */
        /* <DEDUP_REMOVED lines=42> */
.L_x_19:
[----:B------:R-:W-:-:S04]  /*2d10*/  UIADD3 UR12, UR5, 0x1, URZ ;  /* 0x00000001050c7890 */ /* 0x000fc8000fffe03f */
[----:B------:R-:W-:-:S04]  /*2d20*/  UISETP.NE.AND UP0, UPT, UR12, 0x9, UPT ;  /* 0x000000090c00788c */ /* 0x000fc8000bf05270 */
[----:B------:R-:W-:Y:S02]  /*2d30*/  USEL UR8, URZ, 0x1, UP0 ;  /* 0x000000013f087887 */ /* 0x000fe40008000000 */
[----:B------:R-:W-:Y:S02]  /*2d40*/  USEL UR12, UR12, URZ, UP0 ;  /* 0x0000003f0c0c7287 */ /* 0x000fe40008000000 */
[----:B------:R-:W-:-:S06]  /*2d50*/  ULOP3.LUT UR8, UR4, UR8, URZ, 0x3c, !UPT ;  /* 0x0000000804087292 */ /* 0x000fcc000f8e3c3f */
[----:B0-----:R-:W-:Y:S01]  /*2d60*/  IMAD.U32 R227, RZ, RZ, UR8 ;  /* 0x00000008ffe37e24 */ /* 0x001fe2000f8e00ff */
[----:B------:R-:W-:-:S06]  /*2d70*/  UMOV UR8, 0x1 ;  /* 0x0000000100087882 */ /* 0x000fcc0000000000 */
.L_x_14:
[----:B------:R-:W-:-:S04]  /*2d80*/  UISETP.LT.AND UP0, UPT, UR9, 0x1, UPT ;  /* 0x000000010900788c */ /* 0x000fc8000bf01270 */
[----:B------:R-:W-:-:S04]  /*2d90*/  USEL UR16, UR9, 0x1, UP0 ;  /* 0x0000000109107887 */ /* 0x000fc80008000000 */
[----:B------:R-:W-:-:S04]  /*2da0*/  UIADD3 UR16, UR9, -UR16, URZ ;  /* 0x8000001009107290 */ /* 0x000fc8000fffe03f */
[----:B------:R-:W-:-:S06]  /*2db0*/  UISETP.GE.AND UP0, UPT, UR16, 0x1, UPT ;  /* 0x000000011000788c */ /* 0x000fcc000bf06270 */
[----:B------:R-:W-:-:S13]  /*2dc0*/  PLOP3.LUT P0, PT, PT, PT, UP0, 0x80, 0x0 ;  /* 0x000000000000781c */ /* 0x000fda0003f0f008 */
[----:B------:R-:W-:Y:S05]  /*2dd0*/  @!P0 BRA `(.L_x_20) ;  /* 0x0000001000a48947 */ /* 0x000fea0003800000 */
[----:B------:R-:W-:Y:S01]  /*2de0*/  IMAD.U32 R228, RZ, RZ, UR16 ;  /* 0x00000010ffe47e24 */ /* 0x000fe2000f8e00ff */
[----:B------:R-:W-:Y:S01]  /*2df0*/  UMOV UR24, UR5 ;  /* 0x0000000500187c82 */ /* 0x000fe20008000000 */
[----:B------:R-:W-:-:S05]  /*2e00*/  ULDC UR25, c[0x0][0x50c] ;  /* 0x0001430000197ab9 */ /* 0x000fca0000000800 */
.L_x_28:
[----:B------:R-:W-:-:S06]  /*2e10*/  UISETP.NE.AND UP0, UPT, UR23, 0x3, UPT ;  /* 0x000000031700788c */ /* 0x000fcc000bf05270 */
[----:B------:R-:W-:-:S13]  /*2e20*/  PLOP3.LUT P1, PT, PT, PT, UP0, 0x80, 0x0 ;  /* 0x000000000000781c */ /* 0x000fda0003f2f008 */
[----:B01----:R-:W-:Y:S05]  /*2e30*/  @!P1 BRA `(.L_x_21) ;  /* 0x0000000000049947 */ /* 0x003fea0003800000 */
[----:B------:R-:W-:Y:S01]  /*2e40*/  BPT.TRAP 0x1 ;  /* 0x000000040000795c */ /* 0x000fe20000300000 */
.L_x_21:
[----:B------:R-:W0:Y:S01]  /*2e50*/  S2UR UR16, SR_CgaCtaId ;  /* 0x00000000001079c3 */ /* 0x000e220000008800 */
[----:B------:R-:W-:Y:S01]  /*2e60*/  UMOV UR10, 0x400 ;  /* 0x00000400000a7882 */ /* 0x000fe20000000000 */
[----:B------:R-:W-:Y:S01]  /*2e70*/  SHF.L.U32 R229, R227, 0x1f, RZ ;  /* 0x0000001fe3e57819 */ /* 0x000fe200000006ff */
[----:B0-----:R-:W-:-:S04]  /*2e80*/  ULEA UR10, UR16, UR10, 0x18 ;  /* 0x0000000a100a7291 */ /* 0x001fc8000f8ec03f */
[----:B------:R-:W-:-:S09]  /*2e90*/  ULEA UR16, UR12, UR10, 0x3 ;  /* 0x0000000a0c107291 */ /* 0x000fd2000f8e183f */
[----:B------:R0:W1:Y:S01]  /*2ea0*/  SYNCS.PHASECHK.TRANS64.TRYWAIT P0, [UR16], R229 ;  /* 0x000000e5ff0075a7 */ /* 0x0000620008000150 */
[----:B------:R-:W-:Y:S05]  /*2eb0*/  @!P1 BRA `(.L_x_22) ;  /* 0x0000000000049947 */ /* 0x000fea0003800000 */
[----:B------:R-:W-:Y:S01]  /*2ec0*/  BPT.TRAP 0x1 ;  /* 0x000000040000795c */ /* 0x000fe20000300000 */
.L_x_22:
[----:B-1----:R-:W-:Y:S05]  /*2ed0*/  @P0 BRA `(.L_x_23) ;  /* 0x0000000000080947 */ /* 0x002fea0003800000 */
[----:B------:R-:W1:Y:S02]  /*2ee0*/  SYNCS.PHASECHK.TRANS64.TRYWAIT P0, [UR16], R229 ;  /* 0x000000e5ff0075a7 */ /* 0x000e640008000150 */
[----:B-1----:R-:W-:Y:S05]  /*2ef0*/  @!P0 BRA `(.L_x_24) ;  /* 0x000000d400b88947 */ /* 0x002fea0003800000 */
.L_x_23:
[----:B------:R-:W-:Y:S01]  /*2f00*/  UIADD3 UR16, UR10, 0x24180, URZ ;  /* 0x000241800a107890 */ /* 0x000fe2000fffe03f */
[----:B------:R-:W-:Y:S01]  /*2f10*/  WARPGROUP.ARRIVE ;  /* 0x00000000000079c5 */ /* 0x000fe20000000000 */
[----:B------:R-:W-:Y:S02]  /*2f20*/  UISETP.NE.AND UP0, UPT, UR7, URZ, UPT ;  /* 0x0000003f0700728c */ /* 0x000fe4000bf05270 */
[----:B------:R-:W-:Y:S02]  /*2f30*/  USHF.R.U32.HI UR16, URZ, 0x4, UR16 ;  /* 0x000000043f107899 */ /* 0x000fe40008011610 */
[----:B------:R-:W-:Y:S02]  /*2f40*/  USEL UR8, UR8, URZ, !UP0 ;  /* 0x0000003f08087287 */ /* 0x000fe4000c000000 */
[----:B------:R-:W-:Y:S02]  /*2f50*/  ULOP3.LUT UR16, UR16, 0x3fff, URZ, 0xc0, !UPT ;  /* 0x00003fff10107892 */ /* 0x000fe4000f8ec03f */
[----:B------:R-:W-:-:S02]  /*2f60*/  UISETP.NE.U32.AND UP0, UPT, UR8, URZ, UPT ;  /* 0x0000003f0800728c */ /* 0x000fc4000bf05070 */
[----:B------:R-:W-:Y:S02]  /*2f70*/  ULOP3.LUT UR7, UR11, 0x10000, URZ, 0xfc, !UPT ;  /* 0x000100000b077892 */ /* 0x000fe4000f8efc3f */
[----:B------:R-:W-:Y:S02]  /*2f80*/  ULOP3.LUT UR8, UR16, 0x10000, URZ, 0xfc, !UPT ;  /* 0x0001000010087892 */ /* 0x000fe4000f8efc3f */
[----:B------:R-:W-:Y:S02]  /*2f90*/  ULEA UR7, UR12, UR7, 0xa ;  /* 0x000000070c077291 */ /* 0x000fe4000f8e503f */
[----:B------:R-:W-:Y:S01]  /*2fa0*/  ULEA UR8, UR12, UR8, 0x9 ;  /* 0x000000080c087291 */ /* 0x000fe2000f8e483f */
[----:B------:R-:W-:Y:S01]  /*2fb0*/  UMOV UR17, 0x80000020 ;  /* 0x8000002000117882 */ /* 0x000fe20000000000 */
[----:B------:R-:W-:Y:S01]  /*2fc0*/  UMOV UR19, 0x80000020 ;  /* 0x8000002000137882 */ /* 0x000fe20000000000 */
[----:B------:R-:W-:Y:S02]  /*2fd0*/  UIADD3 UR6, UR6, 0x2, URZ ;  /* 0x0000000206067890 */ /* 0x000fe4000fffe03f */
[----:B------:R-:W-:-:S02]  /*2fe0*/  UMOV UR16, UR7 ;  /* 0x0000000700107c82 */ /* 0x000fc40008000000 */
[----:B------:R-:W-:Y:S02]  /*2ff0*/  UMOV UR18, UR8 ;  /* 0x0000000800127c82 */ /* 0x000fe40008000000 */
[----:B------:R-:W-:Y:S01]  /*3000*/  QGMMA.64x128x32.F32.E4M3.E4M3 R88, gdesc[UR16], R88, UP0 ;  /* 0x01e00000105879f3 */ /* 0x000fe2000bf00858 */
[----:B------:R-:W-:Y:S01]  /*3010*/  UIADD3 UR16, UR7, 0x200, URZ ;  /* 0x0000020007107890 */ /* 0x000fe2000fffe03f */
[----:B------:R-:W-:-:S10]  /*3020*/  UMOV UR17, 0x80000020 ;  /* 0x8000002000117882 */ /* 0x000fd40000000000 */
[----:B------:R-:W-:Y:S01]  /*3030*/  QGMMA.64x128x32.F32.E4M3.E4M3 R24, gdesc[UR16], R24, UP0 ;  /* 0x01e00000101879f3 */ /* 0x000fe2000bf00818 */
[----:B------:R-:W-:Y:S02]  /*3040*/  UIADD3 UR16, UR7, 0x2, URZ ;  /* 0x0000000207107890 */ /* 0x000fe4000fffe03f */
[----:B------:R-:W-:Y:S01]  /*3050*/  UIADD3 UR18, UR8, 0x2, URZ ;  /* 0x0000000208127890 */ /* 0x000fe2000fffe03f */
[----:B------:R-:W-:Y:S01]  /*3060*/  UMOV UR17, 0x80000020 ;  /* 0x8000002000117882 */ /* 0x000fe20000000000 */
[----:B------:R-:W-:Y:S01]  /*3070*/  UMOV UR19, 0x80000020 ;  /* 0x8000002000137882 */ /* 0x000fe20000000000 */
[----:B------:R-:W-:-:S06]  /*3080*/  UISETP.NE.AND UP0, UPT, UR6, UR25, UPT ;  /* 0x000000190600728c */ /* 0x000fcc000bf05270 */
[----:B------:R-:W-:Y:S01]  /*3090*/  QGMMA.64x128x32.F32.E4M3.E4M3 R88, gdesc[UR16], R88 ;  /* 0x01e00000105879f3 */ /* 0x000fe20008700858 */
[----:B------:R-:W-:Y:S01]  /*30a0*/  UIADD3 UR16, UR7, 0x202, URZ ;  /* 0x0000020207107890 */ /* 0x000fe2000fffe03f */
[----:B------:R-:W-:Y:S01]  /*30b0*/  UMOV UR17, 0x80000020 ;  /* 0x8000002000117882 */ /* 0x000fe20000000000 */
[----:B------:R-:W-:-:S06]  /*30c0*/  USEL UR7, URZ, 0x1, UP0 ;  /* 0x000000013f077887 */ /* 0x000fcc0008000000 */
[----:B------:R-:W-:-:S03]  /*30d0*/  ISETP.NE.AND P0, PT, RZ, UR7, PT ;  /* 0x00000007ff007c0c */ /* 0x000fc6000bf05270 */
[----:B------:R-:W-:Y:S03]  /*30e0*/  QGMMA.64x128x32.F32.E4M3.E4M3 R24, gdesc[UR16], R24, gsb0 ;  /* 0x01e00000101879f3 */ /* 0x000fe60008000818 */
[----:B------:R-:W-:-:S07]  /*30f0*/  WARPGROUP.DEPBAR.LE gsb0, 0x1 ;  /* 0x00008000000079c5 */ /* 0x000fce0000010100 */
[----:B------:R-:W-:Y:S05]  /*3100*/  @!P0 BRA `(.L_x_25) ;  /* 0x0000000c00808947 */ /* 0x000fea0003800000 */
[----:B------:R-:W-:Y:S02]  /*3110*/  WARPGROUP.DEPBAR.LE gsb0, 0x0 ;  /* 0x00008000000079c5 */ /* 0x000fe40000010000 */
[----:B------:R-:W-:-:S01]  /*3120*/  FADD R226, R88, R226 ;  /* 0x000000e258e27221 */ /* 0x000fc20000000000 */
[----:B------:R-:W-:Y:S01]  /*3130*/  FADD R225, R89, R225 ;  /* 0x000000e159e17221 */ /* 0x000fe20000000000 */
[----:B------:R1:W-:Y:S01]  /*3140*/  STL [R1+0x88], R227 ;  /* 0x000088e301007387 */ /* 0x0003e20000100800 */
[----:B------:R-:W-:-:S01]  /*3150*/  FADD R224, R90, R224 ;  /* 0x000000e05ae07221 */ /* 0x000fc20000000000 */
[----:B------:R-:W-:Y:S01]  /*3160*/  FADD R223, R91, R223 ;  /* 0x000000df5bdf7221 */ /* 0x000fe20000000000 */
[----:B------:R-:W-:-:S01]  /*3170*/  FADD R222, R92, R222 ;  /* 0x000000de5cde7221 */ /* 0x000fc20000000000 */
[----:B------:R-:W-:Y:S01]  /*3180*/  FADD R221, R93, R221 ;  /* 0x000000dd5ddd7221 */ /* 0x000fe20000000000 */
[----:B-1----:R-:W2:Y:S04]  /*3190*/  LDL.LU R227, [R1+0x30] ;  /* 0x0000300001e37983 */ /* 0x002ea80000300800 */
[----:B------:R1:W-:Y:S01]  /*31a0*/  STL [R1+0x8c], R226 ;  /* 0x00008ce201007387 */ /* 0x0003e20000100800 */
[----:B------:R-:W-:-:S01]  /*31b0*/  FADD R220, R94, R220 ;  /* 0x000000dc5edc7221 */ /* 0x000fc20000000000 */
[----:B------:R-:W-:-:S02]  /*31c0*/  FADD R219, R95, R219 ;  /* 0x000000db5fdb7221 */ /* 0x000fc40000000000 */
[----:B-1----:R-:W3:Y:S04]  /*31d0*/  LDL.LU R226, [R1+0x2c] ;  /* 0x00002c0001e27983 */ /* 0x002ee80000300800 */
[----:B------:R1:W-:Y:S01]  /*31e0*/  STL [R1+0x90], R225 ;  /* 0x000090e101007387 */ /* 0x0003e20000100800 */
[----:B------:R-:W-:-:S03]  /*31f0*/  FADD R218, R96, R218 ;  /* 0x000000da60da7221 */ /* 0x000fc60000000000 */
[----:B-1----:R-:W4:Y:S04]  /*3200*/  LDL.LU R225, [R1+0x28] ;  /* 0x0000280001e17983 */ /* 0x002f280000300800 */
        /* <DEDUP_REMOVED lines=9> */
[----:B------:R1:W-:Y:S04]  /*32a0*/  STL [R1+0xa0], R221 ;  /* 0x0000a0dd01007387 */ /* 0x0003e80000100800 */
        /* <DEDUP_REMOVED lines=12> */
[----:B-1----:R-:W4:Y:S01]  /*3370*/  LDL.LU R215, [R1] ;  /* 0x0000000001d77983 */ /* 0x002f220000300800 */
[----:B------:R-:W-:-:S01]  /*3380*/  FADD R214, R100, R214 ;  /* 0x000000d664d67221 */ /* 0x000fc20000000000 */
[----:B------:R-:W-:Y:S01]  /*3390*/  FADD R213, R101, R213 ;  /* 0x000000d565d57221 */ /* 0x000fe20000000000 */
[----:B------:R-:W-:-:S01]  /*33a0*/  FADD R212, R102, R212 ;  /* 0x000000d466d47221 */ /* 0x000fc20000000000 */
[----:B------:R-:W-:Y:S01]  /*33b0*/  FADD R211, R103, R211 ;  /* 0x000000d367d37221 */ /* 0x000fe20000000000 */
[----:B------:R-:W-:-:S01]  /*33c0*/  FADD R210, R104, R210 ;  /* 0x000000d268d27221 */ /* 0x000fc20000000000 */
[----:B------:R-:W-:Y:S01]  /*33d0*/  STL [R1+0xbc], R214 ;  /* 0x0000bcd601007387 */ /* 0x000fe20000100800 */
        /* <DEDUP_REMOVED lines=11> */
[----:B------:R1:W-:Y:S01]  /*3490*/  STL [R1+0xc8], R211 ;  /* 0x0000c8d301007387 */ /* 0x0003e20000100800 */
[----:B------:R-:W-:-:S01]  /*34a0*/  FADD R200, R114, R200 ;  /* 0x000000c872c87221 */ /* 0x000fc20000000000 */
[----:B------:R-:W-:Y:S01]  /*34b0*/  FADD R199, R115, R199 ;  /* 0x000000c773c77221 */ /* 0x000fe20000000000 */
        /* <DEDUP_REMOVED lines=69> */
[----:B-----5:R-:W-:Y:S01]  /*3910*/  FADD R0, R57, R0 ;  /* 0x0000000039007221 */ /* 0x020fe20000000000 */
[----:B--2---:R-:W-:-:S01]  /*3920*/  FADD R227, R70, R227 ;  /* 0x000000e346e37221 */ /* 0x004fc20000000000 */
[----:B---3--:R-:W-:Y:S01]  /*3930*/  FADD R226, R69, R226 ;  /* 0x000000e245e27221 */ /* 0x008fe20000000000 */
[----:B----4-:R-:W-:-:S01]  /*3940*/  FADD R225, R68, R225 ;  /* 0x000000e144e17221 */ /* 0x010fc20000000000 */
        /* <DEDUP_REMOVED lines=9> */
[----:B------:R-:W-:-:S05]  /*39e0*/  FADD R215, R58, R215 ;  /* 0x000000d73ad77221 */ /* 0x000fca0000000000 */
[----:B------:R2:W-:Y:S04]  /*39f0*/  STL [R1], R215 ;  /* 0x000000d701007387 */ /* 0x0005e80000100800 */
[----:B------:R3:W-:Y:S04]  /*3a00*/  STL [R1+0x4], R216 ;  /* 0x000004d801007387 */ /* 0x0007e80000100800 */
        /* <DEDUP_REMOVED lines=8> */
[----:B-1----:R-:W4:Y:S04]  /*3a90*/  LDL.LU R211, [R1+0x34] ;  /* 0x0000340001d37983 */ /* 0x002f280000300800 */
[----:B------:R1:W-:Y:S04]  /*3aa0*/  STL [R1+0x28], R225 ;  /* 0x000028e101007387 */ /* 0x0003e80000100800 */
[----:B------:R-:W4:Y:S04]  /*3ab0*/  LDL.LU R212, [R1+0x38] ;  /* 0x0000380001d47983 */ /* 0x000f280000300800 */
[----:B------:R1:W-:Y:S04]  /*3ac0*/  STL [R1+0x2c], R226 ;  /* 0x00002ce201007387 */ /* 0x0003e80000100800 */
[----:B------:R-:W4:Y:S04]  /*3ad0*/  LDL.LU R213, [R1+0x3c] ;  /* 0x00003c0001d57983 */ /* 0x000f280000300800 */
[----:B------:R1:W-:Y:S04]  /*3ae0*/  STL [R1+0x30], R227 ;  /* 0x000030e301007387 */ /* 0x0003e80000100800 */
[----:B------:R-:W4:Y:S04]  /*3af0*/  LDL.LU R214, [R1+0x40] ;  /* 0x0000400001d67983 */ /* 0x000f280000300800 */
[----:B--2---:R-:W2:Y:S04]  /*3b00*/  LDL.LU R215, [R1+0x44] ;  /* 0x0000440001d77983 */ /* 0x004ea80000300800 */
[----:B---3--:R-:W3:Y:S04]  /*3b10*/  LDL.LU R216, [R1+0x48] ;  /* 0x0000480001d87983 */ /* 0x008ee80000300800 */
[----:B----4-:R-:W4:Y:S04]  /*3b20*/  LDL.LU R217, [R1+0x4c] ;  /* 0x00004c0001d97983 */ /* 0x010f280000300800 */
[----:B0-----:R-:W4:Y:S04]  /*3b30*/  LDL.LU R218, [R1+0x50] ;  /* 0x0000500001da7983 */ /* 0x001f280000300800 */
[----:B------:R-:W4:Y:S04]  /*3b40*/  LDL.LU R219, [R1+0x54] ;  /* 0x0000540001db7983 */ /* 0x000f280000300800 */
[----:B------:R-:W4:Y:S04]  /*3b50*/  LDL.LU R220, [R1+0x58] ;  /* 0x0000580001dc7983 */ /* 0x000f280000300800 */
[----:B------:R-:W4:Y:S04]  /*3b60*/  LDL.LU R221, [R1+0x5c] ;  /* 0x00005c0001dd7983 */ /* 0x000f280000300800 */
[----:B------:R-:W4:Y:S04]  /*3b70*/  LDL.LU R222, [R1+0x60] ;  /* 0x0000600001de7983 */ /* 0x000f280000300800 */
[----:B------:R-:W4:Y:S04]  /*3b80*/  LDL.LU R223, [R1+0x64] ;  /* 0x0000640001df7983 */ /* 0x000f280000300800 */
[----:B------:R-:W4:Y:S04]  /*3b90*/  LDL.LU R224, [R1+0x68] ;  /* 0x0000680001e07983 */ /* 0x000f280000300800 */
[----:B-1----:R-:W4:Y:S04]  /*3ba0*/  LDL.LU R225, [R1+0x6c] ;  /* 0x00006c0001e17983 */ /* 0x002f280000300800 */
[----:B------:R-:W4:Y:S04]  /*3bb0*/  LDL.LU R226, [R1+0x70] ;  /* 0x0000700001e27983 */ /* 0x000f280000300800 */
[----:B------:R-:W4:Y:S01]  /*3bc0*/  LDL.LU R227, [R1+0x74] ;  /* 0x0000740001e37983 */ /* 0x000f220000300800 */
[----:B------:R-:W-:-:S05]  /*3bd0*/  FADD R211, R71, R211 ;  /* 0x000000d347d37221 */ /* 0x000fca0000000000 */
[----:B------:R0:W-:Y:S01]  /*3be0*/  STL [R1+0x34], R211 ;  /* 0x000034d301007387 */ /* 0x0001e20000100800 */
[----:B------:R-:W-:-:S03]  /*3bf0*/  FADD R212, R72, R212 ;  /* 0x000000d448d47221 */ /* 0x000fc60000000000 */
[----:B0-----:R1:W5:Y:S01]  /*3c00*/  LDL.LU R211, [R1+0xc8] ;  /* 0x0000c80001d37983 */ /* 0x0013620000300800 */
[----:B------:R-:W-:-:S03]  /*3c10*/  FADD R213, R73, R213 ;  /* 0x000000d549d57221 */ /* 0x000fc60000000000 */
[----:B------:R0:W-:Y:S01]  /*3c20*/  STL [R1+0x38], R212 ;  /* 0x000038d401007387 */ /* 0x0001e20000100800 */
[----:B------:R-:W-:-:S01]  /*3c30*/  FADD R214, R74, R214 ;  /* 0x000000d64ad67221 */ /* 0x000fc20000000000 */
[----:B--2---:R-:W-:Y:S02]  /*3c40*/  FADD R215, R75, R215 ;  /* 0x000000d74bd77221 */ /* 0x004fe40000000000 */
[----:B0-----:R1:W5:Y:S01]  /*3c50*/  LDL.LU R212, [R1+0xc4] ;  /* 0x0000c40001d47983 */ /* 0x0013620000300800 */
[----:B---3--:R-:W-:-:S03]  /*3c60*/  FADD R216, R76, R216 ;  /* 0x000000d84cd87221 */ /* 0x008fc60000000000 */
[----:B------:R0:W-:Y:S01]  /*3c70*/  STL [R1+0x3c], R213 ;  /* 0x00003cd501007387 */ /* 0x0001e20000100800 */
[----:B----4-:R-:W-:-:S03]  /*3c80*/  FADD R217, R77, R217 ;  /* 0x000000d94dd97221 */ /* 0x010fc60000000000 */
[----:B0-----:R1:W5:Y:S01]  /*3c90*/  LDL.LU R213, [R1+0xc0] ;  /* 0x0000c00001d57983 */ /* 0x0013620000300800 */
[----:B------:R-:W-:-:S03]  /*3ca0*/  FADD R218, R78, R218 ;  /* 0x000000da4eda7221 */ /* 0x000fc60000000000 */
[----:B------:R0:W-:Y:S01]  /*3cb0*/  STL [R1+0x40], R214 ;  /* 0x000040d601007387 */ /* 0x0001e20000100800 */
[----:B------:R-:W-:-:S01]  /*3cc0*/  FADD R219, R79, R219 ;  /* 0x000000db4fdb7221 */ /* 0x000fc20000000000 */
[----:B------:R-:W-:Y:S02]  /*3cd0*/  FADD R220, R80, R220 ;  /* 0x000000dc50dc7221 */ /* 0x000fe40000000000 */
[----:B0-----:R1:W5:Y:S04]  /*3ce0*/  LDL.LU R214, [R1+0xbc] ;  /* 0x0000bc0001d67983 */ /* 0x0013680000300800 */
[----:B------:R0:W-:Y:S01]  /*3cf0*/  STL [R1+0x44], R215 ;  /* 0x000044d701007387 */ /* 0x0001e20000100800 */
[----:B------:R-:W-:-:S01]  /*3d00*/  FADD R221, R81, R221 ;  /* 0x000000dd51dd7221 */ /* 0x000fc20000000000 */
[----:B------:R-:W-:-:S02]  /*3d10*/  FADD R222, R82, R222 ;  /* 0x000000de52de7221 */ /* 0x000fc40000000000 */
[----:B0-----:R1:W5:Y:S04]  /*3d20*/  LDL.LU R215, [R1+0xb8] ;  /* 0x0000b80001d77983 */ /* 0x0013680000300800 */
[----:B------:R0:W-:Y:S01]  /*3d30*/  STL [R1+0x48], R216 ;  /* 0x000048d801007387 */ /* 0x0001e20000100800 */
[----:B------:R-:W-:-:S03]  /*3d40*/  FADD R223, R83, R223 ;  /* 0x000000df53df7221 */ /* 0x000fc60000000000 */
        /* <DEDUP_REMOVED lines=13> */
[----:B------:R0:W-:Y:S04]  /*3e20*/  STL [R1+0x5c], R221 ;  /* 0x00005cdd01007387 */ /* 0x0001e80000100800 */
        /* <DEDUP_REMOVED lines=12> */
[----:B0-----:R1:W5:Y:S01]  /*3ef0*/  LDL.LU R227, [R1+0x88] ;  /* 0x0000880001e37983 */ /* 0x0013620000300800 */
[----:B------:R-:W-:-:S05]  /*3f00*/  UMOV UR6, URZ ;  /* 0x0000003f00067c82 */ /* 0x000fca0008000000 */
.L_x_25:
[----:B------:R-:W-:Y:S05]  /*3f10*/  @!P1 BRA `(.L_x_26) ;  /* 0x0000000000049947 */ /* 0x000fea0003800000 */
[----:B------:R-:W-:Y:S01]  /*3f20*/  BPT.TRAP 0x1 ;  /* 0x000000040000795c */ /* 0x000fe20000300000 */
.L_x_26:
[----:B------:R-:W-:Y:S02]  /*3f30*/  UISETP.GT.U32.AND UP0, UPT, UR13, 0x1, UPT ;  /* 0x000000010d00788c */ /* 0x000fe4000bf04070 */
[----:B------:R-:W-:-:S04]  /*3f40*/  ULEA UR8, UR24, UR10, 0x3 ;  /* 0x0000000a18087291 */ /* 0x000fc8000f8e183f */
[----:B------:R-:W-:Y:S01]  /*3f50*/  UIADD3 UR8, UR8, 0x48, URZ ;  /* 0x0000004808087890 */ /* 0x000fe2000fffe03f */
[----:B------:R-:W-:-:S03]  /*3f60*/  PLOP3.LUT P0, PT, PT, PT, UP0, 0x80, 0x0 ;  /* 0x000000000000781c */ /* 0x000fc60003f0f008 */
[----:B------:R-:W-:-:S09]  /*3f70*/  UPRMT UR8, URZ, 0x654, UR8 ;  /* 0x000006543f087896 */ /* 0x000fd20008000008 */
[----:B------:R-:W-:Y:S01]  /*3f80*/  SYNCS.ARRIVE.TRANS64.RED.A1T0 RZ, [UR8], RZ ;  /* 0x000000ffffff79a7 */ /* 0x000fe20008100408 */
[----:B------:R-:W-:Y:S05]  /*3f90*/  @P0 BRA `(.L_x_27) ;  /* 0x0000000000040947 */ /* 0x000fea0003800000 */
[----:B------:R-:W-:Y:S01]  /*3fa0*/  BPT.TRAP 0x1 ;  /* 0x000000040000795c */ /* 0x000fe20000300000 */
.L_x_27:
[----:B------:R-:W-:Y:S01]  /*3fb0*/  UIADD3 UR12, UR12, 0x1, URZ ;  /* 0x000000010c0c7890 */ /* 0x000fe2000fffe03f */
[C---:B------:R-:W-:Y:S01]  /*3fc0*/  ISETP.GT.AND P0, PT, R228.reuse, 0x1, PT ;  /* 0x00000001e400780c */ /* 0x040fe20003f04270 */
[----:B------:R-:W-:Y:S01]  /*3fd0*/  UIADD3 UR24, UR24, 0x1, URZ ;  /* 0x0000000118187890 */ /* 0x000fe2000fffe03f */
[----:B------:R-:W-:Y:S01]  /*3fe0*/  VIADD R228, R228, 0xffffffff ;  /* 0xffffffffe4e47836 */ /* 0x000fe20000000000 */
[----:B------:R-:W-:Y:S02]  /*3ff0*/  UISETP.NE.AND UP0, UPT, UR12, 0x9, UPT ;  /* 0x000000090c00788c */ /* 0x000fe4000bf05270 */
[----:B------:R-:W-:Y:S02]  /*4000*/  UISETP.NE.AND UP1, UPT, UR24, 0x9, UPT ;  /* 0x000000091800788c */ /* 0x000fe4000bf25270 */
[----:B------:R-:W-:Y:S02]  /*4010*/  USEL UR8, URZ, 0x1, UP0 ;  /* 0x000000013f087887 */ /* 0x000fe40008000000 */
[----:B------:R-:W-:-:S02]  /*4020*/  USEL UR12, UR12, URZ, UP0 ;  /* 0x0000003f0c0c7287 */ /* 0x000fc40008000000 */
[----:B------:R-:W-:Y:S02]  /*4030*/  USEL UR24, UR24, URZ, UP1 ;  /* 0x0000003f18187287 */ /* 0x000fe40008800000 */
[----:B-----5:R-:W-:Y:S01]  /*4040*/  LOP3.LUT R227, R227, UR8, RZ, 0x3c, !PT ;  /* 0x00000008e3e37c12 */ /* 0x020fe2000f8e3cff */
[----:B------:R-:W-:Y:S01]  /*4050*/  UMOV UR8, 0x1 ;  /* 0x0000000100087882 */ /* 0x000fe20000000000 */
[----:B------:R-:W-:Y:S08]  /*4060*/  @P0 BRA `(.L_x_28) ;  /* 0xffffffec00680947 */ /* 0x000ff0000383ffff */
.L_x_20:
[----:B------:R-:W-:-:S04]  /*4070*/  UISETP.NE.AND UP0, UPT, UR6, URZ, UPT ;  /* 0x0000003f0600728c */ /* 0x000fc8000bf05270 */
[----:B------:R-:W-:-:S06]  /*4080*/  USEL UR6, URZ, 0x1, !UP0 ;  /* 0x000000013f067887 */ /* 0x000fcc000c000000 */
[----:B------:R-:W-:-:S13]  /*4090*/  ISETP.NE.AND P0, PT, RZ, UR6, PT ;  /* 0x00000006ff007c0c */ /* 0x000fda000bf05270 */
[----:B------:R-:W-:Y:S05]  /*40a0*/  @!P0 BRA `(.L_x_29) ;  /* 0x0000000c00dc8947 */ /* 0x000fea0003800000 */
[----:B------:R-:W2:Y:S04]  /*40b0*/  LDL.LU R227, [R1+0x74] ;  /* 0x0000740001e37983 */ /* 0x000ea80000300800 */
[----:B--2---:R2:W-:Y:S04]  /*40c0*/  STL [R1+0x88], R227 ;  /* 0x000088e301007387 */ /* 0x0045e80000100800 */
[----:B--2---:R-:W2:Y:S04]  /*40d0*/  LDL.LU R227, [R1+0x70] ;  /* 0x0000700001e37983 */ /* 0x004ea80000300800 */
        /* <DEDUP_REMOVED lines=55> */
[----:B--2---:R-:W2:Y:S01]  /*4450*/  LDL.LU R227, [R1] ;  /* 0x0000000001e37983 */ /* 0x004ea20000300800 */
[----:B------:R-:W-:-:S02]  /*4460*/  WARPGROUP.DEPBAR.LE gsb0, 0x0 ;  /* 0x00008000000079c5 */ /* 0x000fc40000010000 */
[----:B------:R-:W-:Y:S01]  /*4470*/  FADD R226, R88, R226 ;  /* 0x000000e258e27221 */ /* 0x000fe20000000000 */
        /* <DEDUP_REMOVED lines=97> */
[----:B--2---:R-:W-:-:S05]  /*4a90*/  FADD R227, R58, R227 ;  /* 0x000000e33ae37221 */ /* 0x004fca0000000000 */
[----:B------:R2:W-:Y:S04]  /*4aa0*/  STL [R1], R227 ;  /* 0x000000e301007387 */ /* 0x0005e80000100800 */
[----:B--2---:R-:W2:Y:S02]  /*4ab0*/  LDL.LU R227, [R1+0xf8] ;  /* 0x0000f80001e37983 */ /* 0x004ea40000300800 */
[----:B--2---:R-:W-:-:S05]  /*4ac0*/  FADD R227, R59, R227 ;  /* 0x000000e33be37221 */ /* 0x004fca0000000000 */
[----:B------:R2:W-:Y:S04]  /*4ad0*/  STL [R1+0x4], R227 ;  /* 0x000004e301007387 */ /* 0x0005e80000100800 */
        /* <DEDUP_REMOVED lines=83> */
[----:B------:R2:W-:Y:S02]  /*5010*/  STL [R1+0x74], R227 ;  /* 0x000074e301007387 */ /* 0x0005e40000100800 */
.L_x_29:
[----:B------:R-:W-:Y:S02]  /*5020*/  WARPGROUP.DEPBAR.LE gsb0, 0x0 ;  /* 0x00008000000079c5 */ /* 0x000fe40000010000 */
[----:B------:R-:W3:Y:S02]  /*5030*/  LDC R24, c[0x0][0x28c] ;  /* 0x0000a300ff187b82 */ /* 0x000ee40000000800 */
[----:B---3--:R-:W-:-:S13]  /*5040*/  ISETP.GE.AND P0, PT, R24, 0x1, PT ;  /* 0x000000011800780c */ /* 0x008fda0003f06270 */
[----:B------:R-:W-:Y:S05]  /*5050*/  @!P0 BRA `(.L_x_30) ;  /* 0x0000000000488947 */ /* 0x000fea0003800000 */
[----:B------:R-:W-:-:S06]  /*5060*/  UISETP.NE.AND UP0, UPT, UR23, 0x3, UPT ;  /* 0x000000031700788c */ /* 0x000fcc000bf05270 */
[----:B------:R-:W-:-:S13]  /*5070*/  PLOP3.LUT P0, PT, PT, PT, UP0, 0x80, 0x0 ;  /* 0x000000000000781c */ /* 0x000fda0003f0f008 */
[----:B------:R-:W-:Y:S05]  /*5080*/  @!P0 BRA `(.L_x_31) ;  /* 0x0000000000048947 */ /* 0x000fea0003800000 */
[----:B------:R-:W-:Y:S01]  /*5090*/  BPT.TRAP 0x1 ;  /* 0x000000040000795c */ /* 0x000fe20000300000 */
.L_x_31:
[----:B------:R-:W-:-:S04]  /*50a0*/  UISETP.LT.AND UP0, UPT, UR9, 0x1, UPT ;  /* 0x000000010900788c */ /* 0x000fc8000bf01270 */
[----:B------:R-:W-:Y:S02]  /*50b0*/  USEL UR8, UR9, 0x1, UP0 ;  /* 0x0000000109087887 */ /* 0x000fe40008000000 */
[----:B------:R-:W-:Y:S02]  /*50c0*/  UISETP.GT.U32.AND UP0, UPT, UR13, 0x1, UPT ;  /* 0x000000010d00788c */ /* 0x000fe4000bf04070 */
[----:B------:R-:W-:-:S04]  /*50d0*/  UIADD3 UR8, UR5, UR9, -UR8 ;  /* 0x0000000905087290 */ /* 0x000fc8000fffe808 */
[----:B------:R-:W-:Y:S01]  /*50e0*/  UIMAD.WIDE.U32 UR6, UR8, 0x38e38e39, URZ ;  /* 0x38e38e39080678a5 */ /* 0x000fe2000f8e003f */
[----:B------:R-:W-:-:S03]  /*50f0*/  PLOP3.LUT P0, PT, PT, PT, UP0, 0x80, 0x0 ;  /* 0x000000000000781c */ /* 0x000fc60003f0f008 */
[----:B------:R-:W-:-:S04]  /*5100*/  USHF.R.U32.HI UR6, URZ, 0x1, UR7 ;  /* 0x000000013f067899 */ /* 0x000fc80008011607 */
[----:B------:R-:W-:-:S04]  /*5110*/  UIMAD UR8, UR6, -0x9, UR8 ;  /* 0xfffffff7060878a4 */ /* 0x000fc8000f8e0208 */
[----:B------:R-:W-:-:S04]  /*5120*/  ULEA UR8, UR8, UR10, 0x3 ;  /* 0x0000000a08087291 */ /* 0x000fc8000f8e183f */
[----:B------:R-:W-:-:S04]  /*5130*/  UIADD3 UR8, UR8, 0x48, URZ ;  /* 0x0000004808087890 */ /* 0x000fc8000fffe03f */
[----:B------:R-:W-:-:S09]  /*5140*/  UPRMT UR8, URZ, 0x654, UR8 ;  /* 0x000006543f087896 */ /* 0x000fd20008000008 */
[----:B------:R-:W-:Y:S01]  /*5150*/  SYNCS.ARRIVE.TRANS64.RED.A1T0 RZ, [UR8], RZ ;  /* 0x000000ffffff79a7 */ /* 0x000fe20008100408 */
[----:B------:R-:W-:Y:S05]  /*5160*/  @P0 BRA `(.L_x_30) ;  /* 0x0000000000040947 */ /* 0x000fea0003800000 */
[----:B------:R-:W-:Y:S01]  /*5170*/  BPT.TRAP 0x1 ;  /* 0x000000040000795c */ /* 0x000fe20000300000 */
.L_x_30:
[----:B------:R3:W-:Y:S01]  /*5180*/  STL [R1+0x8c], R2 ;  /* 0x00008c0201007387 */ /* 0x0007e20000100800 */
[----:B------:R-:W4:Y:S01]  /*5190*/  LDC R29, c[0x0][0x288] ;  /* 0x0000a200ff1d7b82 */ /* 0x000f220000000800 */
[----:B------:R-:W-:Y:S02]  /*51a0*/  UIADD3 UR10, UR9, UR5, URZ ;  /* 0x00000005090a7290 */ /* 0x000fe4000fffe03f */
[----:B------:R-:W-:Y:S01]  /*51b0*/  USHF.R.S32.HI UR11, URZ, 0x1f, UR22 ;  /* 0x0000001f3f0b7899 */ /* 0x000fe20008011416 */
[----:B------:R-:W-:Y:S01]  /*51c0*/  ULDC.64 UR6, c[0x0][0x5d0] ;  /* 0x0001740000067ab9 */ /* 0x000fe20000000a00 */
[----:B------:R-:W-:Y:S01]  /*51d0*/  ULDC UR12, c[0x0][0x284] ;  /* 0x0000a100000c7ab9 */ /* 0x000fe20000000800 */
[----:B---3--:R-:W3:Y:S04]  /*51e0*/  LDL.LU R2, [R1+0x80] ;  /* 0x0000800001027983 */ /* 0x008ee80000300800 */
[----:B------:R0:W-:Y:S04]  /*51f0*/  STL [R1+0x88], R0 ;  /* 0x0000880001007387 */ /* 0x0001e80000100800 */
[----:B--2---:R-:W2:Y:S01]  /*5200*/  LDL.LU R227, [R1+0x84] ;  /* 0x0000840001e37983 */ /* 0x004ea20000300800 */
[----:B0-----:R-:W0:Y:S02]  /*5210*/  S2R R0, SR_TID.X ;  /* 0x0000000000007919 */ /* 0x001e240000002100 */
[----:B0-----:R-:W-:-:S02]  /*5220*/  SHF.R.U32.HI R24, RZ, 0x2, R0 ;  /* 0x00000002ff187819 */ /* 0x001fc40000011600 */
[----:B------:R-:W-:Y:S02]  /*5230*/  LOP3.LUT R26, R0, 0x60, RZ, 0xc0, !PT ;  /* 0x00000060001a7812 */ /* 0x000fe400078ec0ff */
[----:B------:R-:W-:Y:S02]  /*5240*/  SHF.R.U32.HI R27, RZ, 0x7, R0 ;  /* 0x00000007ff1b7819 */ /* 0x000fe40000011600 */
[----:B------:R-:W-:Y:S02]  /*5250*/  LOP3.LUT R25, R24, 0x7, RZ, 0xc0, !PT ;  /* 0x0000000718197812 */ /* 0x000fe400078ec0ff */
[----:B------:R-:W-:Y:S02]  /*5260*/  SHF.R.U32.HI R28, RZ, 0x1, R26 ;  /* 0x00000001ff1c7819 */ /* 0x000fe4000001161a */
[----:B------:R-:W-:Y:S02]  /*5270*/  LOP3.LUT R24, R27, 0x1, RZ, 0xc0, !PT ;  /* 0x000000011b187812 */ /* 0x000fe400078ec0ff */
[----:B------:R-:W-:Y:S01]  /*5280*/  IADD3 R27, RZ, -R28, -R25 ;  /* 0x8000001cff1b7210 */ /* 0x000fe20007ffe819 */
[----:B------:R-:W-:-:S02]  /*5290*/  IMAD.SHL.U32 R32, R0, 0x2, RZ ;  /* 0x0000000200207824 */ /* 0x000fc400078e00ff */
[C---:B------:R-:W-:Y:S02]  /*52a0*/  IMAD.SHL.U32 R26, R24.reuse, 0x40, RZ ;  /* 0x00000040181a7824 */ /* 0x040fe400078e00ff */
[----:B------:R-:W-:Y:S01]  /*52b0*/  IMAD R42, R24, -0x40, R27 ;  /* 0xffffffc0182a7824 */ /* 0x000fe200078e021b */
[----:B------:R-:W-:Y:S01]  /*52c0*/  LOP3.LUT R24, R0, 0x3, RZ, 0xc0, !PT ;  /* 0x0000000300187812 */ /* 0x000fe200078ec0ff */
[----:B---3--:R-:W-:Y:S02]  /*52d0*/  IMAD.SHL.U32 R41, R2, 0x80, RZ ;  /* 0x0000008002297824 */ /* 0x008fe400078e00ff */
[----:B------:R0:W5:Y:S04]  /*52e0*/  LDL.LU R2, [R1+0x8c] ;  /* 0x00008c0001027983 */ /* 0x0001680000300800 */
[----:B------:R0:W5:Y:S01]  /*52f0*/  LDL.LU R0, [R1+0x88] ;  /* 0x0000880001007983 */ /* 0x0001620000300800 */
[----:B------:R-:W-:Y:S01]  /*5300*/  LOP3.LUT R43, R26, 0x40, R25, 0xe2, !PT ;  /* 0x000000401a2b7812 */ /* 0x000fe200078ee219 */
[----:B--2---:R-:W-:Y:S01]  /*5310*/  IMAD.SHL.U32 R25, R227, 0x100, RZ ;  /* 0x00000100e3197824 */ /* 0x004fe200078e00ff */
[----:B------:R-:W-:Y:S01]  /*5320*/  UISETP.GT.U32.AND UP0, UPT, UR10, 0x8, UPT ;  /* 0x000000080a00788c */ /* 0x000fe2000bf04070 */
[C---:B----4-:R-:W-:Y:S01]  /*5330*/  ISETP.GE.AND P0, PT, R41.reuse, R29, PT ;  /* 0x0000001d2900720c */ /* 0x050fe20003f06270 */
[----:B------:R-:W-:Y:S01]  /*5340*/  UIMAD UR5, UR11, UR6, URZ ;  /* 0x000000060b0572a4 */ /* 0x000fe2000f8e023f */
[----:B------:R-:W-:Y:S01]  /*5350*/  LOP3.LUT R32, R41, 0x6, R32, 0xf8, !PT ;  /* 0x0000000629207812 */ /* 0x000fe200078ef820 */
[----:B------:R-:W-:Y:S01]  /*5360*/  UISETP.LT.U32.AND UP0, UPT, UR9, 0x9, UP0 ;  /* 0x000000090900788c */ /* 0x000fe20008701070 */
[----:B------:R-:W-:Y:S01]  /*5370*/  ISETP.GE.OR P0, PT, R25, UR12, P0 ;  /* 0x0000000c19007c0c */ /* 0x000fe20008706670 */
[----:B------:R-:W-:Y:S01]  /*5380*/  UISETP.GE.U32.AND UP1, UPT, UR9, 0x9, UPT ;  /* 0x000000090900788c */ /* 0x000fe2000bf26070 */
[----:B------:R-:W-:Y:S01]  /*5390*/  IMAD.U32 R27, RZ, RZ, UR6 ;  /* 0x00000006ff1b7e24 */ /* 0x000fe2000f8e00ff */
[----:B------:R-:W-:Y:S01]  /*53a0*/  UIMAD UR8, UR22, UR7, UR5 ;  /* 0x00000007160872a4 */ /* 0x000fe2000f8e0205 */
[----:B------:R-:W-:Y:S01]  /*53b0*/  SHF.R.S32.HI R33, RZ, 0x1f, R32 ;  /* 0x0000001fff217819 */ /* 0x000fe20000011420 */
[----:B------:R-:W-:-:S02]  /*53c0*/  UIMAD.WIDE.U32 UR6, UR10, 0x38e38e39, URZ ;  /* 0x38e38e390a0678a5 */ /* 0x000fc4000f8e003f */
[----:B------:R-:W-:Y:S02]  /*53d0*/  USEL UR5, URZ, 0x1, !UP0 ;  /* 0x000000013f057887 */ /* 0x000fe4000c000000 */
[----:B------:R-:W-:Y:S01]  /*53e0*/  USHF.R.U32.HI UR6, URZ, 0x1, UR7 ;  /* 0x000000013f067899 */ /* 0x000fe20008011607 */
[----:B------:R-:W-:Y:S01]  /*53f0*/  IMAD.WIDE.U32 R26, R27, UR22, R32 ;  /* 0x000000161b1a7c25 */ /* 0x000fe2000f8e0020 */
[----:B------:R-:W-:Y:S01]  /*5400*/  ULOP3.LUT UR4, UR4, UR5, URZ, 0x3c, !UPT ;  /* 0x0000000504047292 */ /* 0x000fe2000f8e3c3f */
[----:B------:R-:W-:Y:S02]  /*5410*/  IADD3 R42, -R25, UR12, R42 ;  /* 0x0000000c192a7c10 */ /* 0x000fe4000fffe12a */
[----:B------:R-:W-:Y:S01]  /*5420*/  IMAD.WIDE R38, R227, 0x100, RZ ;  /* 0x00000100e3267825 */ /* 0x000fe200078e02ff */
[----:B------:R-:W-:Y:S02]  /*5430*/  UIMAD UR5, UR6, -0x9, UR10 ;  /* 0xfffffff7060578a4 */ /* 0x000fe4000f8e020a */
[----:B------:R-:W-:Y:S01]  /*5440*/  @UP1 ULOP3.LUT UR4, UR4, 0x1, UR6, 0x78, !UPT ;  /* 0x0000000104041892 */ /* 0x000fe2000f8e7806 */
[----:B------:R-:W-:-:S02]  /*5450*/  IMAD R24, R24, -0x2, R29 ;  /* 0xfffffffe18187824 */ /* 0x000fc400078e021d */
[----:B------:R-:W-:Y:S01]  /*5460*/  VIADD R27, R27, UR8 ;  /* 0x000000081b1b7c36 */ /* 0x000fe20008000000 */
[----:B------:R-:W-:Y:S01]  /*5470*/  LOP3.LUT R43, R38, R43, R28, 0xfe, !PT ;  /* 0x0000002b262b7212 */ /* 0x000fe200078efe1c */
[----:B------:R-:W-:Y:S02]  /*5480*/  IMAD.IADD R41, R24, 0x1, -R41 ;  /* 0x0000000118297824 */ /* 0x000fe400078e0a29 */
[----:B------:R-:W-:Y:S01]  /*5490*/  IMAD.MOV.U32 R40, RZ, RZ, -0x1 ;  /* 0xffffffffff287424 */ /* 0x000fe200078e00ff */
[----:B0-----:R-:W-:Y:S06]  /*54a0*/  @P0 BRA `(.L_x_32) ;  /* 0x0000008c00fc0947 */ /* 0x001fec0003800000 */
[----:B------:R-:W0:Y:S01]  /*54b0*/  LDC.64 R28, c[0x0][0x5c8] ;  /* 0x00017200ff1c7b82 */ /* 0x000e220000000a00 */
[----:B------:R-:W-:Y:S01]  /*54c0*/  ULDC.64 UR6, c[0x0][0x5c0] ;  /* 0x0001700000067ab9 */ /* 0x000fe20000000a00 */
[----:B------:R-:W-:Y:S01]  /*54d0*/  BSSY B0, `(.L_x_32) ;  /* 0x00008fc000007945 */ /* 0x000fe20003800000 */
[-C--:B0-----:R-:W-:Y:S01]  /*54e0*/  IMAD R24, R39, R28.reuse, RZ ;  /* 0x0000001c27187224 */ /* 0x081fe200078e02ff */
[----:B------:R-:W-:Y:S01]  /*54f0*/  SHF.L.U64.HI R34, R28, 0x3, R29 ;  /* 0x000000031c227819 */ /* 0x000fe2000001021d */
[----:B------:R-:W-:-:S04]  /*5500*/  IMAD.WIDE.U32 R26, R43, R28, R26 ;  /* 0x0000001c2b1a7225 */ /* 0x000fc800078e001a */
[----:B------:R-:W-:Y:S01]  /*5510*/  IMAD R25, R43, R29, R24 ;  /* 0x0000001d2b197224 */ /* 0x000fe200078e0218 */
[----:B------:R-:W-:Y:S01]  /*5520*/  IADD3 R24, P3, R26, UR6, RZ ;  /* 0x000000061a187c10 */ /* 0x000fe2000ff7e0ff */
[C---:B------:R-:W-:Y:S01]  /*5530*/  IMAD.SHL.U32 R35, R28.reuse, 0x8, RZ ;  /* 0x000000081c237824 */ /* 0x040fe200078e00ff */
[----:B------:R-:W-:Y:S01]  /*5540*/  LEA R30, P2, R28, R26, 0x7 ;  /* 0x0000001a1c1e7211 */ /* 0x000fe200078438ff */
[----:B------:R-:W-:-:S03]  /*5550*/  IMAD.IADD R27, R27, 0x1, R25 ;  /* 0x000000011b1b7824 */ /* 0x000fc600078e0219 */
[----:B------:R-:W-:Y:S02]  /*5560*/  IADD3 R26, P1, P0, R26, UR6, R35 ;  /* 0x000000061a1a7c10 */ /* 0x000fe4000f83e023 */
[----:B------:R-:W-:Y:S02]  /*5570*/  IADD3.X R25, R27, UR7, RZ, P3, !PT ;  /* 0x000000071b197c10 */ /* 0x000fe40009ffe4ff */
[----:B------:R-:W-:Y:S02]  /*5580*/  FSETP.NEU.AND P3, PT, RZ, UR21, PT ;  /* 0x00000015ff007c0b */ /* 0x000fe4000bf6d000 */
[----:B------:R-:W-:Y:S02]  /*5590*/  LEA.HI.X R31, R28, R27, R29, 0x7, P2 ;  /* 0x0000001b1c1f7211 */ /* 0x000fe400010f3c1d */
[C---:B------:R-:W-:Y:S02]  /*55a0*/  IADD3 R28, P2, R30.reuse, UR6, RZ ;  /* 0x000000061e1c7c10 */ /* 0x040fe4000ff5e0ff */
[----:B------:R-:W-:-:S02]  /*55b0*/  IADD3 R30, P5, P6, R30, UR6, R35 ;  /* 0x000000061e1e7c10 */ /* 0x000fc4000febe023 */
[----:B------:R-:W-:Y:S02]  /*55c0*/  IADD3.X R29, R31, UR7, RZ, P2, !PT ;  /* 0x000000071f1d7c10 */ /* 0x000fe400097fe4ff */
[--C-:B------:R-:W-:Y:S02]  /*55d0*/  IADD3.X R27, R27, UR7, R34.reuse, P1, P0 ;  /* 0x000000071b1b7c10 */ /* 0x100fe40008fe0422 */
[----:B------:R-:W-:Y:S01]  /*55e0*/  IADD3.X R31, R31, UR7, R34, P5, P6 ;  /* 0x000000071f1f7c10 */ /* 0x000fe2000afec422 */
[----:B------:R-:W-:Y:S06]  /*55f0*/  @!P3 BRA `(.L_x_33) ;  /* 0x0000006c001cb947 */ /* 0x000fec0003800000 */
[----:B------:R-:W-:Y:S01]  /*5600*/  ULDC.64 UR16, c[0x0][0x5b8] ;  /* 0x00016e0000107ab9 */ /* 0x000fe20000000a00 */
[----:B------:R-:W-:Y:S01]  /*5610*/  ISETP.GE.AND P0, PT, R42, 0x1, PT ;  /* 0x000000012a00780c */ /* 0x000fe20003f06270 */
[----:B------:R-:W-:Y:S02]  /*5620*/  UIMAD UR6, UR11, UR16, URZ ;  /* 0x000000100b0672a4 */ /* 0x000fe4000f8e023f */
[----:B------:R-:W-:Y:S01]  /*5630*/  IMAD.U32 R35, RZ, RZ, UR16 ;  /* 0x00000010ff237e24 */ /* 0x000fe2000f8e00ff */
[----:B------:R-:W-:Y:S01]  /*5640*/  BSSY B1, `(.L_x_34) ;  /* 0x0000010000017945 */ /* 0x000fe20003800000 */
[----:B------:R-:W-:Y:S01]  /*5650*/  ISETP.LT.OR P3, PT, R41, 0x1, !P0 ;  /* 0x000000012900780c */ /* 0x000fe20004761670 */
[----:B------:R-:W-:Y:S02]  /*5660*/  UIMAD UR6, UR22, UR17, UR6 ;  /* 0x00000011160672a4 */ /* 0x000fe4000f8e0206 */
[----:B------:R-:W-:Y:S01]  /*5670*/  IMAD.WIDE.U32 R32, R35, UR22, R32 ;  /* 0x0000001623207c25 */ /* 0x000fe2000f8e0020 */
[----:B------:R-:W-:-:S03]  /*5680*/  ULDC.64 UR10, c[0x0][0x5a8] ;  /* 0x00016a00000a7ab9 */ /* 0x000fc60000000a00 */
[----:B------:R-:W-:Y:S02]  /*5690*/  IMAD.MOV.U32 R36, RZ, RZ, R32 ;  /* 0x000000ffff247224 */ /* 0x000fe400078e0020 */
[----:B------:R-:W-:Y:S01]  /*56a0*/  VIADD R37, R33, UR6 ;  /* 0x0000000621257c36 */ /* 0x000fe20008000000 */
[----:B------:R-:W-:Y:S02]  /*56b0*/  ULDC.64 UR6, c[0x0][0x5b0] ;  /* 0x00016c0000067ab9 */ /* 0x000fe40000000a00 */
[----:B------:R-:W-:Y:S02]  /*56c0*/  IMAD R34, R39, UR6, RZ ;  /* 0x0000000627227c24 */ /* 0x000fe4000f8e02ff */
[----:B------:R-:W-:-:S04]  /*56d0*/  IMAD.WIDE.U32 R32, R43, UR6, R36 ;  /* 0x000000062b207c25 */ /* 0x000fc8000f8e0024 */
[--C-:B------:R-:W-:Y:S01]  /*56e0*/  IMAD R35, R43, UR7, R34.reuse ;  /* 0x000000072b237c24 */ /* 0x100fe2000f8e0222 */
[----:B------:R-:W-:Y:S02]  /*56f0*/  IADD3 R32, P1, R32, UR10, RZ ;  /* 0x0000000a20207c10 */ /* 0x000fe4000ff3e0ff */
[----:B------:R-:W-:Y:S02]  /*5700*/  PRMT R34, RZ, 0x7610, R34 ;  /* 0x00007610ff227816 */ /* 0x000fe40000000022 */
[----:B------:R-:W-:Y:S01]  /*5710*/  IADD3.X R33, R33, UR11, R35, P1, !PT ;  /* 0x0000000b21217c10 */ /* 0x000fe20008ffe423 */
[----:B------:R-:W-:Y:S08]  /*5720*/  @P3 BRA `(.L_x_35) ;  /* 0x0000000000043947 */ /* 0x000ff00003800000 */
[----:B------:R0:W5:Y:S02]  /*5730*/  LDG.E.U8 R34, desc[UR14][R32.64] ;  /* 0x0000000e20227981 */ /* 0x000164000c1e1100 */
.L_x_35:
[----:B------:R-:W-:Y:S05]  /*5740*/  BSYNC B1 ;  /* 0x0000000000017941 */ /* 0x000fea0003800000 */
.L_x_34:
[----:B-----5:R-:W-:Y:S01]  /*5750*/  LOP3.LUT R34, R34, 0xff, RZ, 0xc0, !PT ;  /* 0x000000ff22227812 */ /* 0x020fe200078ec0ff */
[----:B------:R-:W-:Y:S01]  /*5760*/  BSSY B1, `(.L_x_36) ;  /* 0x000000b000017945 */ /* 0x000fe20003800000 */
[----:B------:R-:W-:Y:S02]  /*5770*/  ISETP.LT.OR P2, PT, R41, 0x2, !P0 ;  /* 0x000000022900780c */ /* 0x000fe40004741670 */
[----:B------:R-:W-:-:S05]  /*5780*/  F2FP.F16.E4M3.UNPACK_B R34, R34 ;  /* 0x00000022ff22723e */ /* 0x000fca00020006ff */
[----:B------:R-:W-:-:S05]  /*5790*/  HADD2.F32 R34, -RZ, R34.H0_H0 ;  /* 0x20000022ff227230 */ /* 0x000fca0000004100 */
[----:B------:R-:W-:Y:S01]  /*57a0*/  FMUL R35, R34, UR21 ;  /* 0x0000001522237c20 */ /* 0x000fe20008400000 */
[----:B------:R-:W-:-:S03]  /*57b0*/  PRMT R34, RZ, 0x7610, R34 ;  /* 0x00007610ff227816 */ /* 0x000fc60000000022 */
[----:B------:R-:W-:-:S05]  /*57c0*/  FFMA R35, R226, UR20, R35 ;  /* 0x00000014e2237c23 */ /* 0x000fca0008000023 */
[----:B------:R-:W-:-:S05]  /*57d0*/  F2FP.SATFINITE.E4M3.F32.PACK_AB_MERGE_C R35, RZ, R35, RZ ;  /* 0x00000023ff23723e */ /* 0x000fca00048070ff */
[----:B------:R2:W-:Y:S01]  /*57e0*/  @!P3 STG.E.U8 desc[UR14][R24.64], R35 ;  /* 0x000000231800b986 */ /* 0x0005e2000c10110e */
[----:B------:R-:W-:Y:S05]  /*57f0*/  @P2 BRA `(.L_x_37) ;  /* 0x0000000000042947 */ /* 0x000fea0003800000 */
[----:B------:R3:W5:Y:S02]  /*5800*/  LDG.E.U8 R34, desc[UR14][R32.64+0x1] ;  /* 0x0000010e20227981 */ /* 0x000764000c1e1100 */
.L_x_37:
[----:B------:R-:W-:Y:S05]  /*5810*/  BSYNC B1 ;  /* 0x0000000000017941 */ /* 0x000fea0003800000 */
.L_x_36:
[----:B-----5:R-:W-:Y:S01]  /*5820*/  LOP3.LUT R34, R34, 0xff, RZ, 0xc0, !PT ;  /* 0x000000ff22227812 */ /* 0x020fe200078ec0ff */
[----:B------:R-:W-:Y:S01]  /*5830*/  BSSY B1, `(.L_x_38) ;  /* 0x0000013000017945 */ /* 0x000fe20003800000 */
[----:B------:R-:W-:Y:S02]  /*5840*/  IADD3 R45, P1, R43, 0x8, RZ ;  /* 0x000000082b2d7810 */ /* 0x000fe40007f3e0ff */
[----:B------:R-:W-:-:S03]  /*5850*/  F2FP.F16.E4M3.UNPACK_B R34, R34 ;  /* 0x00000022ff22723e */ /* 0x000fc600020006ff */
[----:B--2---:R-:W-:Y:S01]  /*5860*/  IMAD.X R35, RZ, RZ, R39, P1 ;  /* 0x000000ffff237224 */ /* 0x004fe200008e0627 */
[----:B------:R-:W-:Y:S01]  /*5870*/  ISETP.GE.AND P1, PT, R42, 0x9, PT ;  /* 0x000000092a00780c */ /* 0x000fe20003f26270 */
[----:B------:R-:W-:Y:S02]  /*5880*/  HADD2.F32 R34, -RZ, R34.H0_H0 ;  /* 0x20000022ff227230 */ /* 0x000fe40000004100 */
[----:B------:R-:W-:Y:S01]  /*5890*/  IMAD R46, R35, UR6, RZ ;  /* 0x00000006232e7c24 */ /* 0x000fe2000f8e02ff */
[----:B------:R-:W-:Y:S02]  /*58a0*/  ISETP.LT.OR P5, PT, R41, 0x1, !P1 ;  /* 0x000000012900780c */ /* 0x000fe40004fa1670 */
[----:B------:R-:W-:Y:S01]  /*58b0*/  FMUL R44, R34, UR21 ;  /* 0x00000015222c7c20 */ /* 0x000fe20008400000 */
[----:B------:R-:W-:-:S04]  /*58c0*/  IMAD.WIDE.U32 R34, R45, UR6, R36 ;  /* 0x000000062d227c25 */ /* 0x000fc8000f8e0024 */
[----:B------:R-:W-:Y:S01]  /*58d0*/  FFMA R44, R225, UR20, R44 ;  /* 0x00000014e12c7c23 */ /* 0x000fe2000800002c */
[----:B------:R-:W-:Y:S01]  /*58e0*/  IMAD R45, R45, UR7, R46 ;  /* 0x000000072d2d7c24 */ /* 0x000fe2000f8e022e */
[----:B------:R-:W-:-:S03]  /*58f0*/  IADD3 R34, P3, R34, UR10, RZ ;  /* 0x0000000a22227c10 */ /* 0x000fc6000ff7e0ff */
[----:B------:R-:W-:Y:S02]  /*5900*/  F2FP.SATFINITE.E4M3.F32.PACK_AB_MERGE_C R47, RZ, R44, RZ ;  /* 0x0000002cff2f723e */ /* 0x000fe400048070ff */
[----:B------:R-:W-:Y:S02]  /*5910*/  IADD3.X R35, R35, UR11, R45, P3, !PT ;  /* 0x0000000b23237c10 */ /* 0x000fe40009ffe42d */
[----:B------:R-:W-:Y:S01]  /*5920*/  PRMT R44, RZ, 0x7610, R44 ;  /* 0x00007610ff2c7816 */ /* 0x000fe2000000002c */
[----:B------:R2:W-:Y:S01]  /*5930*/  @!P2 STG.E.U8 desc[UR14][R24.64+0x1], R47 ;  /* 0x0000012f1800a986 */ /* 0x0005e2000c10110e */
[----:B------:R-:W-:Y:S05]  /*5940*/  @P5 BRA `(.L_x_39) ;  /* 0x0000000000045947 */ /* 0x000fea0003800000 */
[----:B------:R4:W5:Y:S02]  /*5950*/  LDG.E.U8 R44, desc[UR14][R34.64] ;  /* 0x0000000e222c7981 */ /* 0x000964000c1e1100 */
.L_x_39:
[----:B------:R-:W-:Y:S05]  /*5960*/  BSYNC B1 ;  /* 0x0000000000017941 */ /* 0x000fea0003800000 */
.L_x_38:
        /* <DEDUP_REMOVED lines=12> */
.L_x_41:
[----:B------:R-:W-:Y:S05]  /*5a30*/  BSYNC B1 ;  /* 0x0000000000017941 */ /* 0x000fea0003800000 */
.L_x_40:
[----:B-----5:R-:W-:Y:S01]  /*5a40*/  LOP3.LUT R44, R44, 0xff, RZ, 0xc0, !PT ;  /* 0x000000ff2c2c7812 */ /* 0x020fe200078ec0ff */
[----:B------:R-:W-:Y:S01]  /*5a50*/  BSSY B1, `(.L_x_42) ;  /* 0x000000b000017945 */ /* 0x000fe20003800000 */
[----:B------:R-:W-:Y:S02]  /*5a60*/  ISETP.LT.OR P3, PT, R41, 0x9, !P0 ;  /* 0x000000092900780c */ /* 0x000fe40004761670 */
[----:B------:R-:W-:-:S05]  /*5a70*/  F2FP.F16.E4M3.UNPACK_B R44, R44 ;  /* 0x0000002cff2c723e */ /* 0x000fca00020006ff */
[----:B------:R-:W-:-:S05]  /*5a80*/  HADD2.F32 R44, -RZ, R44.H0_H0 ;  /* 0x2000002cff2c7230 */ /* 0x000fca0000004100 */
[----:B------:R-:W-:-:S04]  /*5a90*/  FMUL R44, R44, UR21 ;  /* 0x000000152c2c7c20 */ /* 0x000fc80008400000 */
[----:B------:R-:W-:-:S05]  /*5aa0*/  FFMA R44, R223, UR20, R44 ;  /* 0x00000014df2c7c23 */ /* 0x000fca000800002c */
[----:B0-----:R-:W-:Y:S02]  /*5ab0*/  F2FP.SATFINITE.E4M3.F32.PACK_AB_MERGE_C R45, RZ, R44, RZ ;  /* 0x0000002cff2d723e */ /* 0x001fe400048070ff */
[----:B------:R-:W-:-:S03]  /*5ac0*/  PRMT R44, RZ, 0x7610, R44 ;  /* 0x00007610ff2c7816 */ /* 0x000fc6000000002c */
[----:B------:R0:W-:Y:S01]  /*5ad0*/  @!P2 STG.E.U8 desc[UR14][R26.64+0x1], R45 ;  /* 0x0000012d1a00a986 */ /* 0x0001e2000c10110e */
[----:B------:R-:W-:Y:S05]  /*5ae0*/  @P3 BRA `(.L_x_43) ;  /* 0x0000000000043947 */ /* 0x000fea0003800000 */
[----:B------:R0:W5:Y:S02]  /*5af0*/  LDG.E.U8 R44, desc[UR14][R32.64+0x8] ;  /* 0x0000080e202c7981 */ /* 0x000164000c1e1100 */
.L_x_43:
[----:B------:R-:W-:Y:S05]  /*5b00*/  BSYNC B1 ;  /* 0x0000000000017941 */ /* 0x000fea0003800000 */
.L_x_42:
[----:B-----5:R-:W-:Y:S01]  /*5b10*/  LOP3.LUT R44, R44, 0xff, RZ, 0xc0, !PT ;  /* 0x000000ff2c2c7812 */ /* 0x020fe200078ec0ff */
[----:B------:R-:W-:Y:S01]  /*5b20*/  BSSY B1, `(.L_x_44) ;  /* 0x000000b000017945 */ /* 0x000fe20003800000 */
[----:B------:R-:W-:Y:S02]  /*5b30*/  ISETP.LT.OR P2, PT, R41, 0xa, !P0 ;  /* 0x0000000a2900780c */ /* 0x000fe40004741670 */
[----:B------:R-:W-:-:S05]  /*5b40*/  F2FP.F16.E4M3.UNPACK_B R44, R44 ;  /* 0x0000002cff2c723e */ /* 0x000fca00020006ff */
[----:B------:R-:W-:-:S05]  /*5b50*/  HADD2.F32 R44, -RZ, R44.H0_H0 ;  /* 0x2000002cff2c7230 */ /* 0x000fca0000004100 */
[----:B0-----:R-:W-:Y:S01]  /*5b60*/  FMUL R45, R44, UR21 ;  /* 0x000000152c2d7c20 */ /* 0x001fe20008400000 */
[----:B------:R-:W-:-:S03]  /*5b70*/  PRMT R44, RZ, 0x7610, R44 ;  /* 0x00007610ff2c7816 */ /* 0x000fc6000000002c */
[----:B------:R-:W-:-:S05]  /*5b80*/  FFMA R45, R222, UR20, R45 ;  /* 0x00000014de2d7c23 */ /* 0x000fca000800002d */
[----:B------:R-:W-:-:S05]  /*5b90*/  F2FP.SATFINITE.E4M3.F32.PACK_AB_MERGE_C R45, RZ, R45, RZ ;  /* 0x0000002dff2d723e */ /* 0x000fca00048070ff */
[----:B------:R0:W-:Y:S01]  /*5ba0*/  @!P3 STG.E.U8 desc[UR14][R24.64+0x8], R45 ;  /* 0x0000082d1800b986 */ /* 0x0001e2000c10110e */
[----:B------:R-:W-:Y:S05]  /*5bb0*/  @P2 BRA `(.L_x_45) ;  /* 0x0000000000042947 */ /* 0x000fea0003800000 */
[----:B------:R0:W5:Y:S02]  /*5bc0*/  LDG.E.U8 R44, desc[UR14][R32.64+0x9] ;  /* 0x0000090e202c7981 */ /* 0x000164000c1e1100 */
.L_x_45:
[----:B------:R-:W-:Y:S05]  /*5bd0*/  BSYNC B1 ;  /* 0x0000000000017941 */ /* 0x000fea0003800000 */
.L_x_44:
        /* <DEDUP_REMOVED lines=12> */
.L_x_47:
[----:B------:R-:W-:Y:S05]  /*5ca0*/  BSYNC B1 ;  /* 0x0000000000017941 */ /* 0x000fea0003800000 */
.L_x_46:
        /* <DEDUP_REMOVED lines=12> */
.L_x_49:
[----:B------:R-:W-:Y:S05]  /*5d70*/  BSYNC B1 ;  /* 0x0000000000017941 */ /* 0x000fea0003800000 */
.L_x_48:
        /* <DEDUP_REMOVED lines=12> */
.L_x_51:
[----:B------:R-:W-:Y:S05]  /*5e40*/  BSYNC B1 ;  /* 0x0000000000017941 */ /* 0x000fea0003800000 */
.L_x_50:
        /* <DEDUP_REMOVED lines=12> */
.L_x_53:
[----:B------:R-:W-:Y:S05]  /*5f10*/  BSYNC B1 ;  /* 0x0000000000017941 */ /* 0x000fea0003800000 */
.L_x_52:
        /* <DEDUP_REMOVED lines=12> */
.L_x_55:
[----:B------:R-:W-:Y:S05]  /*5fe0*/  BSYNC B1 ;  /* 0x0000000000017941 */ /* 0x000fea0003800000 */
.L_x_54:
        /* <DEDUP_REMOVED lines=12> */
.L_x_57:
[----:B------:R-:W-:Y:S05]  /*60b0*/  BSYNC B1 ;  /* 0x0000000000017941 */ /* 0x000fea0003800000 */
.L_x_56:
        /* <DEDUP_REMOVED lines=12> */
.L_x_59:
[----:B------:R-:W-:Y:S05]  /*6180*/  BSYNC B1 ;  /* 0x0000000000017941 */ /* 0x000fea0003800000 */
.L_x_58:
        /* <DEDUP_REMOVED lines=12> */
.L_x_61:
[----:B------:R-:W-:Y:S05]  /*6250*/  BSYNC B1 ;  /* 0x0000000000017941 */ /* 0x000fea0003800000 */
.L_x_60:
        /* <DEDUP_REMOVED lines=12> */
.L_x_63:
[----:B------:R-:W-:Y:S05]  /*6320*/  BSYNC B1 ;  /* 0x0000000000017941 */ /* 0x000fea0003800000 */
.L_x_62:
        /* <DEDUP_REMOVED lines=12> */
.L_x_65:
[----:B------:R-:W-:Y:S05]  /*63f0*/  BSYNC B1 ;  /* 0x0000000000017941 */ /* 0x000fea0003800000 */
.L_x_64:
        /* <DEDUP_REMOVED lines=12> */
.L_x_67:
[----:B------:R-:W-:Y:S05]  /*64c0*/  BSYNC B1 ;  /* 0x0000000000017941 */ /* 0x000fea0003800000 */
.L_x_66:
        /* <DEDUP_REMOVED lines=12> */
.L_x_69:
[----:B------:R-:W-:Y:S05]  /*6590*/  BSYNC B1 ;  /* 0x0000000000017941 */ /* 0x000fea0003800000 */
.L_x_68:
        /* <DEDUP_REMOVED lines=12> */
.L_x_71:
[----:B------:R-:W-:Y:S05]  /*6660*/  BSYNC B1 ;  /* 0x0000000000017941 */ /* 0x000fea0003800000 */
.L_x_70:
        /* <DEDUP_REMOVED lines=12> */
.L_x_73:
[----:B------:R-:W-:Y:S05]  /*6730*/  BSYNC B1 ;  /* 0x0000000000017941 */ /* 0x000fea0003800000 */
.L_x_72:
        /* <DEDUP_REMOVED lines=12> */
.L_x_75:
[----:B------:R-:W-:Y:S05]  /*6800*/  BSYNC B1 ;  /* 0x0000000000017941 */ /* 0x000fea0003800000 */
.L_x_74:
        /* <DEDUP_REMOVED lines=12> */
.L_x_77:
[----:B------:R-:W-:Y:S05]  /*68d0*/  BSYNC B1 ;  /* 0x0000000000017941 */ /* 0x000fea0003800000 */
.L_x_76:
        /* <DEDUP_REMOVED lines=12> */
.L_x_79:
[----:B------:R-:W-:Y:S05]  /*69a0*/  BSYNC B1 ;  /* 0x0000000000017941 */ /* 0x000fea0003800000 */
.L_x_78:
        /* <DEDUP_REMOVED lines=12> */
.L_x_81:
[----:B------:R-:W-:Y:S05]  /*6a70*/  BSYNC B1 ;  /* 0x0000000000017941 */ /* 0x000fea0003800000 */
.L_x_80:
        /* <DEDUP_REMOVED lines=12> */
.L_x_83:
[----:B------:R-:W-:Y:S05]  /*6b40*/  BSYNC B1 ;  /* 0x0000000000017941 */ /* 0x000fea0003800000 */
.L_x_82:
        /* <DEDUP_REMOVED lines=12> */
.L_x_85:
[----:B------:R-:W-:Y:S05]  /*6c10*/  BSYNC B1 ;  /* 0x0000000000017941 */ /* 0x000fea0003800000 */
.L_x_84:
        /* <DEDUP_REMOVED lines=12> */
.L_x_87:
[----:B------:R-:W-:Y:S05]  /*6ce0*/  BSYNC B1 ;  /* 0x0000000000017941 */ /* 0x000fea0003800000 */
.L_x_86:
        /* <DEDUP_REMOVED lines=12> */
.L_x_89:
[----:B------:R-:W-:Y:S05]  /*6db0*/  BSYNC B1 ;  /* 0x0000000000017941 */ /* 0x000fea0003800000 */
.L_x_88:
        /* <DEDUP_REMOVED lines=12> */
.L_x_91:
[----:B------:R-:W-:Y:S05]  /*6e80*/  BSYNC B1 ;  /* 0x0000000000017941 */ /* 0x000fea0003800000 */
.L_x_90:
        /* <DEDUP_REMOVED lines=12> */
.L_x_93:
[----:B------:R-:W-:Y:S05]  /*6f50*/  BSYNC B1 ;  /* 0x0000000000017941 */ /* 0x000fea0003800000 */
.L_x_92:
        /* <DEDUP_REMOVED lines=12> */
.L_x_95:
[----:B------:R-:W-:Y:S05]  /*7020*/  BSYNC B1 ;  /* 0x0000000000017941 */ /* 0x000fea0003800000 */
.L_x_94:
        /* <DEDUP_REMOVED lines=12> */
.L_x_97:
[----:B------:R-:W-:Y:S05]  /*70f0*/  BSYNC B1 ;  /* 0x0000000000017941 */ /* 0x000fea0003800000 */
.L_x_96:
        /* <DEDUP_REMOVED lines=12> */
.L_x_99:
[----:B------:R-:W-:Y:S05]  /*71c0*/  BSYNC B1 ;  /* 0x0000000000017941 */ /* 0x000fea0003800000 */
.L_x_98:
        /* <DEDUP_REMOVED lines=12> */
.L_x_101:
[----:B------:R-:W-:Y:S05]  /*7290*/  BSYNC B1 ;  /* 0x0000000000017941 */ /* 0x000fea0003800000 */
.L_x_100:
        /* <DEDUP_REMOVED lines=12> */
.L_x_103:
[----:B------:R-:W-:Y:S05]  /*7360*/  BSYNC B1 ;  /* 0x0000000000017941 */ /* 0x000fea0003800000 */
.L_x_102:
        /* <DEDUP_REMOVED lines=12> */
.L_x_105:
[----:B------:R-:W-:Y:S05]  /*7430*/  BSYNC B1 ;  /* 0x0000000000017941 */ /* 0x000fea0003800000 */
.L_x_104:
        /* <DEDUP_REMOVED lines=12> */
.L_x_107:
[----:B------:R-:W-:Y:S05]  /*7500*/  BSYNC B1 ;  /* 0x0000000000017941 */ /* 0x000fea0003800000 */
.L_x_106:
        /* <DEDUP_REMOVED lines=12> */
.L_x_109:
[----:B------:R-:W-:Y:S05]  /*75d0*/  BSYNC B1 ;  /* 0x0000000000017941 */ /* 0x000fea0003800000 */
.L_x_108:
        /* <DEDUP_REMOVED lines=12> */
.L_x_111:
[----:B------:R-:W-:Y:S05]  /*76a0*/  BSYNC B1 ;  /* 0x0000000000017941 */ /* 0x000fea0003800000 */
.L_x_110:
        /* <DEDUP_REMOVED lines=12> */
.L_x_113:
[----:B------:R-:W-:Y:S05]  /*7770*/  BSYNC B1 ;  /* 0x0000000000017941 */ /* 0x000fea0003800000 */
.L_x_112:
        /* <DEDUP_REMOVED lines=12> */
.L_x_115:
[----:B------:R-:W-:Y:S05]  /*7840*/  BSYNC B1 ;  /* 0x0000000000017941 */ /* 0x000fea0003800000 */
.L_x_114:
        /* <DEDUP_REMOVED lines=12> */
.L_x_117:
[----:B------:R-:W-:Y:S05]  /*7910*/  BSYNC B1 ;  /* 0x0000000000017941 */ /* 0x000fea0003800000 */
.L_x_116:
        /* <DEDUP_REMOVED lines=12> */
.L_x_119:
[----:B------:R-:W-:Y:S05]  /*79e0*/  BSYNC B1 ;  /* 0x0000000000017941 */ /* 0x000fea0003800000 */
.L_x_118:
        /* <DEDUP_REMOVED lines=12> */
.L_x_121:
[----:B------:R-:W-:Y:S05]  /*7ab0*/  BSYNC B1 ;  /* 0x0000000000017941 */ /* 0x000fea0003800000 */
.L_x_120:
        /* <DEDUP_REMOVED lines=12> */
.L_x_123:
[----:B------:R-:W-:Y:S05]  /*7b80*/  BSYNC B1 ;  /* 0x0000000000017941 */ /* 0x000fea0003800000 */
.L_x_122:
        /* <DEDUP_REMOVED lines=12> */
.L_x_125:
[----:B------:R-:W-:Y:S05]  /*7c50*/  BSYNC B1 ;  /* 0x0000000000017941 */ /* 0x000fea0003800000 */
.L_x_124:
        /* <DEDUP_REMOVED lines=12> */
.L_x_127:
[----:B------:R-:W-:Y:S05]  /*7d20*/  BSYNC B1 ;  /* 0x0000000000017941 */ /* 0x000fea0003800000 */
.L_x_126:
        /* <DEDUP_REMOVED lines=12> */
.L_x_129:
[----:B------:R-:W-:Y:S05]  /*7df0*/  BSYNC B1 ;  /* 0x0000000000017941 */ /* 0x000fea0003800000 */
.L_x_128:
        /* <DEDUP_REMOVED lines=12> */
.L_x_131:
[----:B------:R-:W-:Y:S05]  /*7ec0*/  BSYNC B1 ;  /* 0x0000000000017941 */ /* 0x000fea0003800000 */
.L_x_130:
        /* <DEDUP_REMOVED lines=12> */
.L_x_133:
[----:B------:R-:W-:Y:S05]  /*7f90*/  BSYNC B1 ;  /* 0x0000000000017941 */ /* 0x000fea0003800000 */
.L_x_132:
        /* <DEDUP_REMOVED lines=12> */
.L_x_135:
[----:B------:R-:W-:Y:S05]  /*8060*/  BSYNC B1 ;  /* 0x0000000000017941 */ /* 0x000fea0003800000 */
.L_x_134:
        /* <DEDUP_REMOVED lines=12> */
.L_x_137:
[----:B------:R-:W-:Y:S05]  /*8130*/  BSYNC B1 ;  /* 0x0000000000017941 */ /* 0x000fea0003800000 */
.L_x_136:
        /* <DEDUP_REMOVED lines=12> */
.L_x_139:
[----:B------:R-:W-:Y:S05]  /*8200*/  BSYNC B1 ;  /* 0x0000000000017941 */ /* 0x000fea0003800000 */
.L_x_138:
        /* <DEDUP_REMOVED lines=12> */
.L_x_141:
[----:B------:R-:W-:Y:S05]  /*82d0*/  BSYNC B1 ;  /* 0x0000000000017941 */ /* 0x000fea0003800000 */
.L_x_140:
        /* <DEDUP_REMOVED lines=12> */
.L_x_143:
[----:B------:R-:W-:Y:S05]  /*83a0*/  BSYNC B1 ;  /* 0x0000000000017941 */ /* 0x000fea0003800000 */
.L_x_142:
        /* <DEDUP_REMOVED lines=12> */
.L_x_145:
[----:B------:R-:W-:Y:S05]  /*8470*/  BSYNC B1 ;  /* 0x0000000000017941 */ /* 0x000fea0003800000 */
.L_x_144:
        /* <DEDUP_REMOVED lines=12> */
.L_x_147:
[----:B------:R-:W-:Y:S05]  /*8540*/  BSYNC B1 ;  /* 0x0000000000017941 */ /* 0x000fea0003800000 */
.L_x_146:
        /* <DEDUP_REMOVED lines=12> */
.L_x_149:
[----:B------:R-:W-:Y:S05]  /*8610*/  BSYNC B1 ;  /* 0x0000000000017941 */ /* 0x000fea0003800000 */
.L_x_148:
        /* <DEDUP_REMOVED lines=12> */
.L_x_151:
[----:B------:R-:W-:Y:S05]  /*86e0*/  BSYNC B1 ;  /* 0x0000000000017941 */ /* 0x000fea0003800000 */
.L_x_150:
        /* <DEDUP_REMOVED lines=12> */
.L_x_153:
[----:B------:R-:W-:Y:S05]  /*87b0*/  BSYNC B1 ;  /* 0x0000000000017941 */ /* 0x000fea0003800000 */
.L_x_152:
        /* <DEDUP_REMOVED lines=12> */
.L_x_155:
[----:B------:R-:W-:Y:S05]  /*8880*/  BSYNC B1 ;  /* 0x0000000000017941 */ /* 0x000fea0003800000 */
.L_x_154:
        /* <DEDUP_REMOVED lines=12> */
.L_x_157:
[----:B------:R-:W-:Y:S05]  /*8950*/  BSYNC B1 ;  /* 0x0000000000017941 */ /* 0x000fea0003800000 */
.L_x_156:
[----:B-----5:R-:W-:Y:S01]  /*8960*/  LOP3.LUT R44, R44, 0xff, RZ, 0xc0, !PT ;  /* 0x000000ff2c2c7812 */ /* 0x020fe200078ec0ff */
[----:B------:R-:W-:Y:S01]  /*8970*/  BSSY B1, `(.L_x_158) ;  /* 0x000000b000017945 */ /* 0x000fe20003800000 */
[----:B------:R-:W-:Y:S02]  /*8980*/  ISETP.LT.OR P2, PT, R41, 0x79, !P1 ;  /* 0x000000792900780c */ /* 0x000fe40004f41670 */
[----:B------:R-:W-:Y:S02]  /*8990*/  F2FP.F16.E4M3.UNPACK_B R44, R44 ;  /* 0x0000002cff2c723e */ /* 0x000fe400020006ff */
[----:B0--3--:R-:W-:-:S03]  /*89a0*/  PRMT R32, RZ, 0x7610, R32 ;  /* 0x00007610ff207816 */ /* 0x009fc60000000020 */
[----:B------:R-:W-:-:S05]  /*89b0*/  HADD2.F32 R44, -RZ, R44.H0_H0 ;  /* 0x2000002cff2c7230 */ /* 0x000fca0000004100 */
[----:B------:R-:W-:-:S04]  /*89c0*/  FMUL R44, R44, UR21 ;  /* 0x000000152c2c7c20 */ /* 0x000fc80008400000 */
[----:B------:R-:W-:-:S05]  /*89d0*/  FFMA R44, R165, UR20, R44 ;  /* 0x00000014a52c7c23 */ /* 0x000fca000800002c */
[----:B------:R-:W-:-:S05]  /*89e0*/  F2FP.SATFINITE.E4M3.F32.PACK_AB_MERGE_C R33, RZ, R44, RZ ;  /* 0x0000002cff21723e */ /* 0x000fca00048070ff */
[----:B------:R0:W-:Y:S01]  /*89f0*/  @!P0 STG.E.U8 desc[UR14][R24.64+0x79], R33 ;  /* 0x0000792118008986 */ /* 0x0001e2000c10110e */
[----:B------:R-:W-:Y:S05]  /*8a00*/  @P2 BRA `(.L_x_159) ;  /* 0x0000000000042947 */ /* 0x000fea0003800000 */
[----:B------:R3:W5:Y:S02]  /*8a10*/  LDG.E.U8 R32, desc[UR14][R34.64+0x78] ;  /* 0x0000780e22207981 */ /* 0x000764000c1e1100 */
.L_x_159:
[----:B------:R-:W-:Y:S05]  /*8a20*/  BSYNC B1 ;  /* 0x0000000000017941 */ /* 0x000fea0003800000 */
.L_x_158:
[----:B-----5:R-:W-:Y:S01]  /*8a30*/  LOP3.LUT R32, R32, 0xff, RZ, 0xc0, !PT ;  /* 0x000000ff20207812 */ /* 0x020fe200078ec0ff */
[----:B------:R-:W-:Y:S01]  /*8a40*/  BSSY B1, `(.L_x_160) ;  /* 0x000000b000017945 */ /* 0x000fe20003800000 */
[----:B------:R-:W-:Y:S02]  /*8a50*/  ISETP.LT.OR P1, PT, R41, 0x7a, !P1 ;  /* 0x0000007a2900780c */ /* 0x000fe40004f21670 */
[----:B------:R-:W-:Y:S02]  /*8a60*/  F2FP.F16.E4M3.UNPACK_B R32, R32 ;  /* 0x00000020ff20723e */ /* 0x000fe400020006ff */
[----:B0-2---:R-:W-:-:S03]  /*8a70*/  PRMT R24, RZ, 0x7610, R24 ;  /* 0x00007610ff187816 */ /* 0x005fc60000000018 */
[----:B------:R-:W-:-:S05]  /*8a80*/  HADD2.F32 R32, -RZ, R32.H0_H0 ;  /* 0x20000020ff207230 */ /* 0x000fca0000004100 */
[----:B------:R-:W-:-:S04]  /*8a90*/  FMUL R25, R32, UR21 ;  /* 0x0000001520197c20 */ /* 0x000fc80008400000 */
[----:B------:R-:W-:-:S05]  /*8aa0*/  FFMA R25, R164, UR20, R25 ;  /* 0x00000014a4197c23 */ /* 0x000fca0008000019 */
[----:B------:R-:W-:-:S05]  /*8ab0*/  F2FP.SATFINITE.E4M3.F32.PACK_AB_MERGE_C R25, RZ, R25, RZ ;  /* 0x00000019ff19723e */ /* 0x000fca00048070ff */
[----:B------:R0:W-:Y:S01]  /*8ac0*/  @!P2 STG.E.U8 desc[UR14][R26.64+0x78], R25 ;  /* 0x000078191a00a986 */ /* 0x0001e2000c10110e */
[----:B------:R-:W-:Y:S05]  /*8ad0*/  @P1 BRA `(.L_x_161) ;  /* 0x0000000000041947 */ /* 0x000fea0003800000 */
[----:B------:R2:W5:Y:S02]  /*8ae0*/  LDG.E.U8 R24, desc[UR14][R34.64+0x79] ;  /* 0x0000790e22187981 */ /* 0x000564000c1e1100 */
.L_x_161:
[----:B------:R-:W-:Y:S05]  /*8af0*/  BSYNC B1 ;  /* 0x0000000000017941 */ /* 0x000fea0003800000 */
.L_x_160:
[----:B-----5:R-:W-:Y:S01]  /*8b00*/  LOP3.LUT R24, R24, 0xff, RZ, 0xc0, !PT ;  /* 0x000000ff18187812 */ /* 0x020fe200078ec0ff */
[----:B------:R-:W-:Y:S01]  /*8b10*/  BSSY B1, `(.L_x_162) ;  /* 0x0000013000017945 */ /* 0x000fe20003800000 */
[----:B------:R-:W-:Y:S02]  /*8b20*/  IADD3 R33, P0, R43, 0x80, RZ ;  /* 0x000000802b217810 */ /* 0x000fe40007f1e0ff */
[----:B------:R-:W-:-:S03]  /*8b30*/  F2FP.F16.E4M3.UNPACK_B R24, R24 ;  /* 0x00000018ff18723e */ /* 0x000fc600020006ff */
[----:B0-----:R-:W-:Y:S01]  /*8b40*/  IMAD.X R25, RZ, RZ, R39, P0 ;  /* 0x000000ffff197224 */ /* 0x001fe200000e0627 */
[----:B------:R-:W-:Y:S01]  /*8b50*/  ISETP.GE.AND P0, PT, R42, 0x81, PT ;  /* 0x000000812a00780c */ /* 0x000fe20003f06270 */
[----:B------:R-:W-:Y:S02]  /*8b60*/  HADD2.F32 R24, -RZ, R24.H0_H0 ;  /* 0x20000018ff187230 */ /* 0x000fe40000004100 */
[----:B--234-:R-:W-:Y:S01]  /*8b70*/  IMAD R34, R25, UR6, RZ ;  /* 0x0000000619227c24 */ /* 0x01cfe2000f8e02ff */
        /* <DEDUP_REMOVED lines=12> */
.L_x_163:
[----:B------:R-:W-:Y:S05]  /*8c40*/  BSYNC B1 ;  /* 0x0000000000017941 */ /* 0x000fea0003800000 */
.L_x_162:
[----:B-----5:R-:W-:Y:S01]  /*8c50*/  LOP3.LUT R32, R32, 0xff, RZ, 0xc0, !PT ;  /* 0x000000ff20207812 */ /* 0x020fe200078ec0ff */
[----:B------:R-:W-:Y:S01]  /*8c60*/  BSSY B1, `(.L_x_164) ;  /* 0x000000b000017945 */ /* 0x000fe20003800000 */
[----:B------:R-:W-:Y:S02]  /*8c70*/  ISETP.LT.OR P2, PT, R41, 0x2, !P0 ;  /* 0x000000022900780c */ /* 0x000fe40004741670 */
[----:B------:R-:W-:Y:S02]  /*8c80*/  F2FP.F16.E4M3.UNPACK_B R32, R32 ;  /* 0x00000020ff20723e */ /* 0x000fe400020006ff */
[----:B0-----:R-:W-:-:S03]  /*8c90*/  PRMT R26, RZ, 0x7610, R26 ;  /* 0x00007610ff1a7816 */ /* 0x001fc6000000001a */
[----:B------:R-:W-:-:S05]  /*8ca0*/  HADD2.F32 R32, -RZ, R32.H0_H0 ;  /* 0x20000020ff207230 */ /* 0x000fca0000004100 */
[----:B------:R-:W-:-:S04]  /*8cb0*/  FMUL R27, R32, UR21 ;  /* 0x00000015201b7c20 */ /* 0x000fc80008400000 */
[----:B------:R-:W-:-:S05]  /*8cc0*/  FFMA R27, R162, UR20, R27 ;  /* 0x00000014a21b7c23 */ /* 0x000fca000800001b */
[----:B------:R-:W-:-:S05]  /*8cd0*/  F2FP.SATFINITE.E4M3.F32.PACK_AB_MERGE_C R27, RZ, R27, RZ ;  /* 0x0000001bff1b723e */ /* 0x000fca00048070ff */
[----:B------:R0:W-:Y:S01]  /*8ce0*/  @!P3 STG.E.U8 desc[UR14][R28.64], R27 ;  /* 0x0000001b1c00b986 */ /* 0x0001e2000c10110e */
[----:B------:R-:W-:Y:S05]  /*8cf0*/  @P2 BRA `(.L_x_165) ;  /* 0x0000000000042947 */ /* 0x000fea0003800000 */
[----:B------:R3:W5:Y:S02]  /*8d00*/  LDG.E.U8 R26, desc[UR14][R24.64+0x1] ;  /* 0x0000010e181a7981 */ /* 0x000764000c1e1100 */
.L_x_165:
[----:B------:R-:W-:Y:S05]  /*8d10*/  BSYNC B1 ;  /* 0x0000000000017941 */ /* 0x000fea0003800000 */
.L_x_164:
[----:B-----5:R-:W-:Y:S01]  /*8d20*/  LOP3.LUT R26, R26, 0xff, RZ, 0xc0, !PT ;  /* 0x000000ff1a1a7812 */ /* 0x020fe200078ec0ff */
[----:B------:R-:W-:Y:S01]  /*8d30*/  BSSY B1, `(.L_x_166) ;  /* 0x0000013000017945 */ /* 0x000fe20003800000 */
[----:B------:R-:W-:Y:S02]  /*8d40*/  IADD3 R43, P1, R43, 0x88, RZ ;  /* 0x000000882b2b7810 */ /* 0x000fe40007f3e0ff */
[----:B------:R-:W-:Y:S02]  /*8d50*/  F2FP.F16.E4M3.UNPACK_B R26, R26 ;  /* 0x0000001aff1a723e */ /* 0x000fe400020006ff */
[----:B------:R-:W-:Y:S01]  /*8d60*/  PRMT R32, RZ, 0x7610, R32 ;  /* 0x00007610ff207816 */ /* 0x000fe20000000020 */
[----:B------:R-:W-:Y:S01]  /*8d70*/  IMAD.X R38, RZ, RZ, R39, P1 ;  /* 0x000000ffff267224 */ /* 0x000fe200008e0627 */
[----:B------:R-:W-:Y:S01]  /*8d80*/  ISETP.GE.AND P1, PT, R42, 0x89, PT ;  /* 0x000000892a00780c */ /* 0x000fe20003f26270 */
[----:B------:R-:W-:Y:S02]  /*8d90*/  HADD2.F32 R26, -RZ, R26.H0_H0 ;  /* 0x2000001aff1a7230 */ /* 0x000fe40000004100 */
[----:B------:R-:W-:Y:S01]  /*8da0*/  IMAD R38, R38, UR6, RZ ;  /* 0x0000000626267c24 */ /* 0x000fe2000f8e02ff */
[----:B------:R-:W-:Y:S01]  /*8db0*/  ISETP.LT.OR P5, PT, R41, 0x1, !P1 ;  /* 0x000000012900780c */ /* 0x000fe20004fa1670 */
[----:B------:R-:W-:-:S04]  /*8dc0*/  IMAD.WIDE.U32 R36, R43, UR6, R36 ;  /* 0x000000062b247c25 */ /* 0x000fc8000f8e0024 */
[----:B------:R-:W-:Y:S01]  /*8dd0*/  FMUL R26, R26, UR21 ;  /* 0x000000151a1a7c20 */ /* 0x000fe20008400000 */
[----:B------:R-:W-:-:S03]  /*8de0*/  IMAD R43, R43, UR7, R38 ;  /* 0x000000072b2b7c24 */ /* 0x000fc6000f8e0226 */
[----:B------:R-:W-:Y:S01]  /*8df0*/  FFMA R161, R161, UR20, R26 ;  /* 0x00000014a1a17c23 */ /* 0x000fe2000800001a */
[----:B------:R-:W-:-:S04]  /*8e00*/  IADD3 R26, P3, R36, UR10, RZ ;  /* 0x0000000a241a7c10 */ /* 0x000fc8000ff7e0ff */
[----:B------:R-:W-:Y:S02]  /*8e10*/  F2FP.SATFINITE.E4M3.F32.PACK_AB_MERGE_C R161, RZ, R161, RZ ;  /* 0x000000a1ffa1723e */ /* 0x000fe400048070ff */
[----:B0-----:R-:W-:-:S03]  /*8e20*/  IADD3.X R27, R37, UR11, R43, P3, !PT ;  /* 0x0000000b251b7c10 */ /* 0x001fc60009ffe42b */
[----:B------:R0:W-:Y:S01]  /*8e30*/  @!P2 STG.E.U8 desc[UR14][R28.64+0x1], R161 ;  /* 0x000001a11c00a986 */ /* 0x0001e2000c10110e */
[----:B------:R-:W-:Y:S05]  /*8e40*/  @P5 BRA `(.L_x_167) ;  /* 0x0000000000045947 */ /* 0x000fea0003800000 */
[----:B------:R4:W5:Y:S02]  /*8e50*/  LDG.E.U8 R32, desc[UR14][R26.64] ;  /* 0x0000000e1a207981 */ /* 0x000964000c1e1100 */
.L_x_167:
[----:B------:R-:W-:Y:S05]  /*8e60*/  BSYNC B1 ;  /* 0x0000000000017941 */ /* 0x000fea0003800000 */
.L_x_166:
        /* <DEDUP_REMOVED lines=12> */
.L_x_169:
[----:B------:R-:W-:Y:S05]  /*8f30*/  BSYNC B1 ;  /* 0x0000000000017941 */ /* 0x000fea0003800000 */
.L_x_168:
        /* <DEDUP_REMOVED lines=12> */
.L_x_171:
[----:B------:R-:W-:Y:S05]  /*9000*/  BSYNC B1 ;  /* 0x0000000000017941 */ /* 0x000fea0003800000 */
.L_x_170:
        /* <DEDUP_REMOVED lines=12> */
.L_x_173:
[----:B------:R-:W-:Y:S05]  /*90d0*/  BSYNC B1 ;  /* 0x0000000000017941 */ /* 0x000fea0003800000 */
.L_x_172:
        /* <DEDUP_REMOVED lines=12> */
.L_x_175:
[----:B------:R-:W-:Y:S05]  /*91a0*/  BSYNC B1 ;  /* 0x0000000000017941 */ /* 0x000fea0003800000 */
.L_x_174:
        /* <DEDUP_REMOVED lines=12> */
.L_x_177:
[----:B------:R-:W-:Y:S05]  /*9270*/  BSYNC B1 ;  /* 0x0000000000017941 */ /* 0x000fea0003800000 */
.L_x_176:
        /* <DEDUP_REMOVED lines=12> */
.L_x_179:
[----:B------:R-:W-:Y:S05]  /*9340*/  BSYNC B1 ;  /* 0x0000000000017941 */ /* 0x000fea0003800000 */
.L_x_178:
        /* <DEDUP_REMOVED lines=12> */
.L_x_181:
[----:B------:R-:W-:Y:S05]  /*9410*/  BSYNC B1 ;  /* 0x0000000000017941 */ /* 0x000fea0003800000 */
.L_x_180:
        /* <DEDUP_REMOVED lines=12> */
.L_x_183:
[----:B------:R-:W-:Y:S05]  /*94e0*/  BSYNC B1 ;  /* 0x0000000000017941 */ /* 0x000fea0003800000 */
.L_x_182:
        /* <DEDUP_REMOVED lines=12> */
.L_x_185:
[----:B------:R-:W-:Y:S05]  /*95b0*/  BSYNC B1 ;  /* 0x0000000000017941 */ /* 0x000fea0003800000 */
.L_x_184:
[----:B-----5:R-:W-:Y:S01]  /*95c0*/  LOP3.LUT R32, R32, 0xff, RZ, 0xc0, !PT ;  /* 0x000000ff20207812 */ /* 0x020fe200078ec0ff */
[----:B------:R-:W-:Y:S01]  /*95d0*/  BSSY B1, `(.L_x_186) ;  /* 0x000000b000017945 */ /* 0x000fe20003800000 */
[----:B------:R-:W-:Y:S02]  /*95e0*/  ISETP.LT.OR P3, PT, R41, 0x19, !P0 ;  /* 0x000000192900780c */ /* 0x000fe40004761670 */
[----:B------:R-:W-:-:S05]  /*95f0*/  F2FP.F16.E4M3.UNPACK_B R32, R32 ;  /* 0x00000020ff20723e */ /* 0x000fca00020006ff */
[----:B------:R-:W-:-:S05]  /*9600*/  HADD2.F32 R32, -RZ, R32.H0_H0 ;  /* 0x20000020ff207230 */ /* 0x000fca0000004100 */
[----:B------:R-:W-:-:S04]  /*9610*/  FMUL R32, R32, UR21 ;  /* 0x0000001520207c20 */ /* 0x000fc80008400000 */
[----:B------:R-:W-:Y:S01]  /*9620*/  FFMA R32, R23, UR20, R32 ;  /* 0x0000001417207c23 */ /* 0x000fe20008000020 */
[----:B------:R-:W-:-:S04]  /*9630*/  PRMT R23, RZ, 0x7610, R23 ;  /* 0x00007610ff177816 */ /* 0x000fc80000000017 */
[----:B0-----:R-:W-:-:S05]  /*9640*/  F2FP.SATFINITE.E4M3.F32.PACK_AB_MERGE_C R33, RZ, R32, RZ ;  /* 0x00000020ff21723e */ /* 0x001fca00048070ff */
[----:B------:R0:W-:Y:S01]  /*9650*/  @!P2 STG.E.U8 desc[UR14][R30.64+0x11], R33 ;  /* 0x000011211e00a986 */ /* 0x0001e2000c10110e */
[----:B------:R-:W-:Y:S05]  /*9660*/  @P3 BRA `(.L_x_187) ;  /* 0x0000000000043947 */ /* 0x000fea0003800000 */
[----:B------:R0:W5:Y:S02]  /*9670*/  LDG.E.U8 R23, desc[UR14][R24.64+0x18] ;  /* 0x0000180e18177981 */ /* 0x000164000c1e1100 */
.L_x_187:
[----:B------:R-:W-:Y:S05]  /*9680*/  BSYNC B1 ;  /* 0x0000000000017941 */ /* 0x000fea0003800000 */
.L_x_186:
        /* <DEDUP_REMOVED lines=8> */
[----:B------:R-:W-:-:S05]  /*9710*/  F2FP.SATFINITE.E4M3.F32.PACK_AB_MERGE_C R23, RZ, R23, RZ ;  /* 0x00000017ff17723e */ /* 0x000fca00048070ff */
[----:B------:R0:W-:Y:S01]  /*9720*/  @!P3 STG.E.U8 desc[UR14][R28.64+0x18], R23 ;  /* 0x000018171c00b986 */ /* 0x0001e2000c10110e */
[----:B------:R-:W-:Y:S05]  /*9730*/  @P2 BRA `(.L_x_189) ;  /* 0x0000000000042947 */ /* 0x000fea0003800000 */
[----:B------:R0:W5:Y:S02]  /*9740*/  LDG.E.U8 R22, desc[UR14][R24.64+0x19] ;  /* 0x0000190e18167981 */ /* 0x000164000c1e1100 */
.L_x_189:
[----:B------:R-:W-:Y:S05]  /*9750*/  BSYNC B1 ;  /* 0x0000000000017941 */ /* 0x000fea0003800000 */
.L_x_188:
        /* <DEDUP_REMOVED lines=12> */
.L_x_191:
[----:B------:R-:W-:Y:S05]  /*9820*/  BSYNC B1 ;  /* 0x0000000000017941 */ /* 0x000fea0003800000 */
.L_x_190:
        /* <DEDUP_REMOVED lines=12> */
.L_x_193:
[----:B------:R-:W-:Y:S05]  /*98f0*/  BSYNC B1 ;  /* 0x0000000000017941 */ /* 0x000fea0003800000 */
.L_x_192:
        /* <DEDUP_REMOVED lines=12> */
.L_x_195:
[----:B------:R-:W-:Y:S05]  /*99c0*/  BSYNC B1 ;  /* 0x0000000000017941 */ /* 0x000fea0003800000 */
.L_x_194:
        /* <DEDUP_REMOVED lines=12> */
.L_x_197:
[----:B------:R-:W-:Y:S05]  /*9a90*/  BSYNC B1 ;  /* 0x0000000000017941 */ /* 0x000fea0003800000 */
.L_x_196:
        /* <DEDUP_REMOVED lines=12> */
.L_x_199:
[----:B------:R-:W-:Y:S05]  /*9b60*/  BSYNC B1 ;  /* 0x0000000000017941 */ /* 0x000fea0003800000 */
.L_x_198:
        /* <DEDUP_REMOVED lines=12> */
.L_x_201:
[----:B------:R-:W-:Y:S05]  /*9c30*/  BSYNC B1 ;  /* 0x0000000000017941 */ /* 0x000fea0003800000 */
.L_x_200:
        /* <DEDUP_REMOVED lines=12> */
.L_x_203:
[----:B------:R-:W-:Y:S05]  /*9d00*/  BSYNC B1 ;  /* 0x0000000000017941 */ /* 0x000fea0003800000 */
.L_x_202:
        /* <DEDUP_REMOVED lines=12> */
.L_x_205:
[----:B------:R-:W-:Y:S05]  /*9dd0*/  BSYNC B1 ;  /* 0x0000000000017941 */ /* 0x000fea0003800000 */
.L_x_204:
        /* <DEDUP_REMOVED lines=12> */
.L_x_207:
[----:B------:R-:W-:Y:S05]  /*9ea0*/  BSYNC B1 ;  /* 0x0000000000017941 */ /* 0x000fea0003800000 */
.L_x_206:
        /* <DEDUP_REMOVED lines=12> */
.L_x_209:
[----:B------:R-:W-:Y:S05]  /*9f70*/  BSYNC B1 ;  /* 0x0000000000017941 */ /* 0x000fea0003800000 */
.L_x_208:
        /* <DEDUP_REMOVED lines=12> */
.L_x_211:
[----:B------:R-:W-:Y:S05]  /*a040*/  BSYNC B1 ;  /* 0x0000000000017941 */ /* 0x000fea0003800000 */
.L_x_210:
        /* <DEDUP_REMOVED lines=12> */
.L_x_213:
[----:B------:R-:W-:Y:S05]  /*a110*/  BSYNC B1 ;  /* 0x0000000000017941 */ /* 0x000fea0003800000 */
.L_x_212:
        /* <DEDUP_REMOVED lines=12> */
.L_x_215:
[----:B------:R-:W-:Y:S05]  /*a1e0*/  BSYNC B1 ;  /* 0x0000000000017941 */ /* 0x000fea0003800000 */
.L_x_214:
        /* <DEDUP_REMOVED lines=12> */
.L_x_217:
[----:B------:R-:W-:Y:S05]  /*a2b0*/  BSYNC B1 ;  /* 0x0000000000017941 */ /* 0x000fea0003800000 */
.L_x_216:
        /* <DEDUP_REMOVED lines=12> */
.L_x_219:
[----:B------:R-:W-:Y:S05]  /*a380*/  BSYNC B1 ;  /* 0x0000000000017941 */ /* 0x000fea0003800000 */
.L_x_218:
        /* <DEDUP_REMOVED lines=12> */
.L_x_221:
[----:B------:R-:W-:Y:S05]  /*a450*/  BSYNC B1 ;  /* 0x0000000000017941 */ /* 0x000fea0003800000 */
.L_x_220:
        /* <DEDUP_REMOVED lines=12> */
.L_x_223:
[----:B------:R-:W-:Y:S05]  /*a520*/  BSYNC B1 ;  /* 0x0000000000017941 */ /* 0x000fea0003800000 */
.L_x_222:
        /* <DEDUP_REMOVED lines=12> */
.L_x_225:
[----:B------:R-:W-:Y:S05]  /*a5f0*/  BSYNC B1 ;  /* 0x0000000000017941 */ /* 0x000fea0003800000 */
.L_x_224:
        /* <DEDUP_REMOVED lines=12> */
.L_x_227:
[----:B------:R-:W-:Y:S05]  /*a6c0*/  BSYNC B1 ;  /* 0x0000000000017941 */ /* 0x000fea0003800000 */
.L_x_226:
        /* <DEDUP_REMOVED lines=12> */
.L_x_229:
[----:B------:R-:W-:Y:S05]  /*a790*/  BSYNC B1 ;  /* 0x0000000000017941 */ /* 0x000fea0003800000 */
.L_x_228:
[----:B-----5:R-:W-:Y:S01]  /*a7a0*/  LOP3.LUT R2, R2, 0xff, RZ, 0xc0, !PT ;  /* 0x000000ff02027812 */ /* 0x020fe200078ec0ff */
[----:B------:R-:W-:Y:S01]  /*a7b0*/  BSSY B1, `(.L_x_230) ;  /* 0x000000b000017945 */ /* 0x000fe20003800000 */
[----:B------:R-:W-:Y:S02]  /*a7c0*/  ISETP.LT.OR P3, PT, R41, 0x41, !P1 ;  /* 0x000000412900780c */ /* 0x000fe40004f61670 */
[----:B------:R-:W-:-:S05]  /*a7d0*/  F2FP.F16.E4M3.UNPACK_B R2, R2 ;  /* 0x00000002ff02723e */ /* 0x000fca00020006ff */
[----:B------:R-:W-:-:S05]  /*a7e0*/  HADD2.F32 R2, -RZ, R2.H0_H0 ;  /* 0x20000002ff027230 */ /* 0x000fca0000004100 */
[----:B0-----:R-:W-:-:S04]  /*a7f0*/  FMUL R3, R2, UR21 ;  /* 0x0000001502037c20 */ /* 0x001fc80008400000 */
[----:B------:R-:W-:Y:S01]  /*a800*/  FFMA R3, R0, UR20, R3 ;  /* 0x0000001400037c23 */ /* 0x000fe20008000003 */
[----:B------:R-:W-:-:S04]  /*a810*/  PRMT R0, RZ, 0x7610, R0 ;  /* 0x00007610ff007816 */ /* 0x000fc80000000000 */
[----:B------:R-:W-:-:S05]  /*a820*/  F2FP.SATFINITE.E4M3.F32.PACK_AB_MERGE_C R3, RZ, R3, RZ ;  /* 0x00000003ff03723e */ /* 0x000fca00048070ff */
[----:B------:R0:W-:Y:S01]  /*a830*/  @!P2 STG.E.U8 desc[UR14][R28.64+0x41], R3 ;  /* 0x000041031c00a986 */ /* 0x0001e2000c10110e */
[----:B------:R-:W-:Y:S05]  /*a840*/  @P3 BRA `(.L_x_231) ;  /* 0x0000000000043947 */ /* 0x000fea0003800000 */
[----:B------:R0:W5:Y:S02]  /*a850*/  LDG.E.U8 R0, desc[UR14][R26.64+0x40] ;  /* 0x0000400e1a007981 */ /* 0x000164000c1e1100 */
.L_x_231:
[----:B------:R-:W-:Y:S05]  /*a860*/  BSYNC B1 ;  /* 0x0000000000017941 */ /* 0x000fea0003800000 */
.L_x_230:
[----:B------:R-:W2:Y:S01]  /*a870*/  LDL.LU R2, [R1] ;  /* 0x0000000001027983 */ /* 0x000ea20000300800 */
[----:B-----5:R-:W-:Y:S01]  /*a880*/  LOP3.LUT R0, R0, 0xff, RZ, 0xc0, !PT ;  /* 0x000000ff00007812 */ /* 0x020fe200078ec0ff */
[----:B------:R-:W-:Y:S01]  /*a890*/  BSSY B1, `(.L_x_232) ;  /* 0x000000b000017945 */ /* 0x000fe20003800000 */
[----:B------:R-:W-:Y:S02]  /*a8a0*/  ISETP.LT.OR P2, PT, R41, 0x42, !P1 ;  /* 0x000000422900780c */ /* 0x000fe40004f41670 */
[----:B------:R-:W-:-:S05]  /*a8b0*/  F2FP.F16.E4M3.UNPACK_B R0, R0 ;  /* 0x00000000ff00723e */ /* 0x000fca00020006ff */
[----:B------:R-:W-:-:S05]  /*a8c0*/  HADD2.F32 R0, -RZ, R0.H0_H0 ;  /* 0x20000000ff007230 */ /* 0x000fca0000004100 */
[----:B------:R-:W-:-:S04]  /*a8d0*/  FMUL R0, R0, UR21 ;  /* 0x0000001500007c20 */ /* 0x000fc80008400000 */
[----:B--2---:R-:W-:-:S05]  /*a8e0*/  FFMA R0, R2, UR20, R0 ;  /* 0x0000001402007c23 */ /* 0x004fca0008000000 */
[----:B0-----:R-:W-:Y:S02]  /*a8f0*/  F2FP.SATFINITE.E4M3.F32.PACK_AB_MERGE_C R3, RZ, R0, RZ ;  /* 0x00000000ff03723e */ /* 0x001fe400048070ff */
[----:B------:R-:W-:-:S03]  /*a900*/  PRMT R0, RZ, 0x7610, R0 ;  /* 0x00007610ff007816 */ /* 0x000fc60000000000 */
[----:B------:R0:W-:Y:S01]  /*a910*/  @!P3 STG.E.U8 desc[UR14][R30.64+0x40], R3 ;  /* 0x000040031e00b986 */ /* 0x0001e2000c10110e */
[----:B------:R-:W-:Y:S05]  /*a920*/  @P2 BRA `(.L_x_233) ;  /* 0x0000000000042947 */ /* 0x000fea0003800000 */
[----:B------:R2:W5:Y:S02]  /*a930*/  LDG.E.U8 R0, desc[UR14][R26.64+0x41] ;  /* 0x0000410e1a007981 */ /* 0x000564000c1e1100 */
.L_x_233:
[----:B------:R-:W-:Y:S05]  /*a940*/  BSYNC B1 ;  /* 0x0000000000017941 */ /* 0x000fea0003800000 */
.L_x_232:
[----:B------:R-:W3:Y:S01]  /*a950*/  LDL.LU R2, [R1+0x4] ;  /* 0x0000040001027983 */ /* 0x000ee20000300800 */
[----:B-----5:R-:W-:Y:S01]  /*a960*/  LOP3.LUT R0, R0, 0xff, RZ, 0xc0, !PT ;  /* 0x000000ff00007812 */ /* 0x020fe200078ec0ff */
[----:B------:R-:W-:Y:S01]  /*a970*/  BSSY B1, `(.L_x_234) ;  /* 0x000000b000017945 */ /* 0x000fe20003800000 */
[----:B------:R-:W-:Y:S02]  /*a980*/  ISETP.LT.OR P3, PT, R41, 0x49, !P0 ;  /* 0x000000492900780c */ /* 0x000fe40004761670 */
[----:B------:R-:W-:-:S05]  /*a990*/  F2FP.F16.E4M3.UNPACK_B R0, R0 ;  /* 0x00000000ff00723e */ /* 0x000fca00020006ff */
[----:B------:R-:W-:-:S05]  /*a9a0*/  HADD2.F32 R0, -RZ, R0.H0_H0 ;  /* 0x20000000ff007230 */ /* 0x000fca0000004100 */
[----:B------:R-:W-:-:S04]  /*a9b0*/  FMUL R0, R0, UR21 ;  /* 0x0000001500007c20 */ /* 0x000fc80008400000 */
[----:B---3--:R-:W-:-:S05]  /*a9c0*/  FFMA R0, R2, UR20, R0 ;  /* 0x0000001402007c23 */ /* 0x008fca0008000000 */
[----:B0-----:R-:W-:Y:S02]  /*a9d0*/  F2FP.SATFINITE.E4M3.F32.PACK_AB_MERGE_C R3, RZ, R0, RZ ;  /* 0x00000000ff03723e */ /* 0x001fe400048070ff */
[----:B------:R-:W-:-:S03]  /*a9e0*/  PRMT R0, RZ, 0x7610, R0 ;  /* 0x00007610ff007816 */ /* 0x000fc60000000000 */
[----:B------:R0:W-:Y:S01]  /*a9f0*/  @!P2 STG.E.U8 desc[UR14][R30.64+0x41], R3 ;  /* 0x000041031e00a986 */ /* 0x0001e2000c10110e */
[----:B------:R-:W-:Y:S05]  /*aa00*/  @P3 BRA `(.L_x_235) ;  /* 0x0000000000043947 */ /* 0x000fea0003800000 */
[----:B------:R3:W5:Y:S02]  /*aa10*/  LDG.E.U8 R0, desc[UR14][R24.64+0x48] ;  /* 0x0000480e18007981 */ /* 0x000764000c1e1100 */
.L_x_235:
[----:B------:R-:W-:Y:S05]  /*aa20*/  BSYNC B1 ;  /* 0x0000000000017941 */ /* 0x000fea0003800000 */
.L_x_234:
[----:B------:R-:W2:Y:S01]  /*aa30*/  LDL.LU R2, [R1+0x8] ;  /* 0x0000080001027983 */ /* 0x000ea20000300800 */
        /* <DEDUP_REMOVED lines=12> */
.L_x_237:
[----:B------:R-:W-:Y:S05]  /*ab00*/  BSYNC B1 ;  /* 0x0000000000017941 */ /* 0x000fea0003800000 */
.L_x_236:
        /* <DEDUP_REMOVED lines=13> */
.L_x_239:
[----:B------:R-:W-:Y:S05]  /*abe0*/  BSYNC B1 ;  /* 0x0000000000017941 */ /* 0x000fea0003800000 */
.L_x_238:
        /* <DEDUP_REMOVED lines=13> */
.L_x_241:
[----:B------:R-:W-:Y:S05]  /*acc0*/  BSYNC B1 ;  /* 0x0000000000017941 */ /* 0x000fea0003800000 */
.L_x_240:
        /* <DEDUP_REMOVED lines=13> */
.L_x_243:
[----:B------:R-:W-:Y:S05]  /*ada0*/  BSYNC B1 ;  /* 0x0000000000017941 */ /* 0x000fea0003800000 */
.L_x_242:
        /* <DEDUP_REMOVED lines=13> */
.L_x_245:
[----:B------:R-:W-:Y:S05]  /*ae80*/  BSYNC B1 ;  /* 0x0000000000017941 */ /* 0x000fea0003800000 */
.L_x_244:
        /* <DEDUP_REMOVED lines=13> */
.L_x_247:
[----:B------:R-:W-:Y:S05]  /*af60*/  BSYNC B1 ;  /* 0x0000000000017941 */ /* 0x000fea0003800000 */
.L_x_246:
        /* <DEDUP_REMOVED lines=13> */
.L_x_249:
[----:B------:R-:W-:Y:S05]  /*b040*/  BSYNC B1 ;  /* 0x0000000000017941 */ /* 0x000fea0003800000 */
.L_x_248:
        /* <DEDUP_REMOVED lines=13> */
.L_x_251:
[----:B------:R-:W-:Y:S05]  /*b120*/  BSYNC B1 ;  /* 0x0000000000017941 */ /* 0x000fea0003800000 */
.L_x_250:
        /* <DEDUP_REMOVED lines=13> */
.L_x_253:
[----:B------:R-:W-:Y:S05]  /*b200*/  BSYNC B1 ;  /* 0x0000000000017941 */ /* 0x000fea0003800000 */
.L_x_252:
        /* <DEDUP_REMOVED lines=13> */
.L_x_255:
[----:B------:R-:W-:Y:S05]  /*b2e0*/  BSYNC B1 ;  /* 0x0000000000017941 */ /* 0x000fea0003800000 */
.L_x_254:
        /* <DEDUP_REMOVED lines=13> */
.L_x_257:
[----:B------:R-:W-:Y:S05]  /*b3c0*/  BSYNC B1 ;  /* 0x0000000000017941 */ /* 0x000fea0003800000 */
.L_x_256:
        /* <DEDUP_REMOVED lines=13> */
.L_x_259:
[----:B------:R-:W-:Y:S05]  /*b4a0*/  BSYNC B1 ;  /* 0x0000000000017941 */ /* 0x000fea0003800000 */
.L_x_258:
        /* <DEDUP_REMOVED lines=13> */
.L_x_261:
[----:B------:R-:W-:Y:S05]  /*b580*/  BSYNC B1 ;  /* 0x0000000000017941 */ /* 0x000fea0003800000 */
.L_x_260:
        /* <DEDUP_REMOVED lines=13> */
.L_x_263:
[----:B------:R-:W-:Y:S05]  /*b660*/  BSYNC B1 ;  /* 0x0000000000017941 */ /* 0x000fea0003800000 */
.L_x_262:
        /* <DEDUP_REMOVED lines=13> */
.L_x_265:
[----:B------:R-:W-:Y:S05]  /*b740*/  BSYNC B1 ;  /* 0x0000000000017941 */ /* 0x000fea0003800000 */
.L_x_264:
        /* <DEDUP_REMOVED lines=13> */
.L_x_267:
[----:B------:R-:W-:Y:S05]  /*b820*/  BSYNC B1 ;  /* 0x0000000000017941 */ /* 0x000fea0003800000 */
.L_x_266:
        /* <DEDUP_REMOVED lines=13> */
.L_x_269:
[----:B------:R-:W-:Y:S05]  /*b900*/  BSYNC B1 ;  /* 0x0000000000017941 */ /* 0x000fea0003800000 */
.L_x_268:
        /* <DEDUP_REMOVED lines=13> */
.L_x_271:
[----:B------:R-:W-:Y:S05]  /*b9e0*/  BSYNC B1 ;  /* 0x0000000000017941 */ /* 0x000fea0003800000 */
.L_x_270:
        /* <DEDUP_REMOVED lines=13> */
.L_x_273:
[----:B------:R-:W-:Y:S05]  /*bac0*/  BSYNC B1 ;  /* 0x0000000000017941 */ /* 0x000fea0003800000 */
.L_x_272:
        /* <DEDUP_REMOVED lines=13> */
.L_x_275:
[----:B------:R-:W-:Y:S05]  /*bba0*/  BSYNC B1 ;  /* 0x0000000000017941 */ /* 0x000fea0003800000 */
.L_x_274:
        /* <DEDUP_REMOVED lines=13> */
.L_x_277:
[----:B------:R-:W-:Y:S05]  /*bc80*/  BSYNC B1 ;  /* 0x0000000000017941 */ /* 0x000fea0003800000 */
.L_x_276:
        /* <DEDUP_REMOVED lines=13> */
.L_x_279:
[----:B------:R-:W-:Y:S05]  /*bd60*/  BSYNC B1 ;  /* 0x0000000000017941 */ /* 0x000fea0003800000 */
.L_x_278:
        /* <DEDUP_REMOVED lines=13> */
.L_x_281:
[----:B------:R-:W-:Y:S05]  /*be40*/  BSYNC B1 ;  /* 0x0000000000017941 */ /* 0x000fea0003800000 */
.L_x_280:
        /* <DEDUP_REMOVED lines=13> */
.L_x_283:
[----:B------:R-:W-:Y:S05]  /*bf20*/  BSYNC B1 ;  /* 0x0000000000017941 */ /* 0x000fea0003800000 */
.L_x_282:
        /* <DEDUP_REMOVED lines=13> */
.L_x_285:
[----:B------:R-:W-:Y:S05]  /*c000*/  BSYNC B1 ;  /* 0x0000000000017941 */ /* 0x000fea0003800000 */
.L_x_284:
        /* <DEDUP_REMOVED lines=13> */
.L_x_287:
[----:B------:R-:W-:Y:S05]  /*c0e0*/  BSYNC B1 ;  /* 0x0000000000017941 */ /* 0x000fea0003800000 */
.L_x_286:
        /* <DEDUP_REMOVED lines=13> */
.L_x_289:
[----:B------:R-:W-:Y:S05]  /*c1c0*/  BSYNC B1 ;  /* 0x0000000000017941 */ /* 0x000fea0003800000 */
.L_x_288:
[----:B------:R-:W-:Y:S05]  /*c1d0*/  @P1 BRA `(.L_x_290) ;  /* 0x0000002000ac1947 */ /* 0x000fea0003800000 */
[----:B------:R-:W2:Y:S01]  /*c1e0*/  LDL.LU R2, [R1+0x74] ;  /* 0x0000740001027983 */ /* 0x000ea20000300800 */
[----:B-----5:R-:W-:-:S04]  /*c1f0*/  LOP3.LUT R0, R0, 0xff, RZ, 0xc0, !PT ;  /* 0x000000ff00007812 */ /* 0x020fc800078ec0ff */
[----:B------:R-:W-:-:S05]  /*c200*/  F2FP.F16.E4M3.UNPACK_B R0, R0 ;  /* 0x00000000ff00723e */ /* 0x000fca00020006ff */
[----:B------:R-:W-:-:S05]  /*c210*/  HADD2.F32 R0, -RZ, R0.H0_H0 ;  /* 0x20000000ff007230 */ /* 0x000fca0000004100 */
[----:B------:R-:W-:-:S04]  /*c220*/  FMUL R0, R0, UR21 ;  /* 0x0000001500007c20 */ /* 0x000fc80008400000 */
[----:B--2---:R-:W-:-:S05]  /*c230*/  FFMA R0, R2, UR20, R0 ;  /* 0x0000001402007c23 */ /* 0x004fca0008000000 */
[----:B0-----:R-:W-:-:S05]  /*c240*/  F2FP.SATFINITE.E4M3.F32.PACK_AB_MERGE_C R3, RZ, R0, RZ ;  /* 0x00000000ff03723e */ /* 0x001fca00048070ff */
[----:B------:R0:W-:Y:S01]  /*c250*/  STG.E.U8 desc[UR14][R30.64+0x79], R3 ;  /* 0x000079031e007986 */ /* 0x0001e2000c10110e */
[----:B------:R-:W-:Y:S05]  /*c260*/  BRA `(.L_x_290) ;  /* 0x0000002000887947 */ /* 0x000fea0003800000 */
.L_x_33:
[C---:B------:R-:W-:Y:S01]  /*c270*/  ISETP.GE.AND P3, PT, R42.reuse, 0x1, PT ;  /* 0x000000012a00780c */ /* 0x040fe20003f66270 */
[----:B------:R-:W2:Y:S01]  /*c280*/  LDL.LU R227, [R1+0x10] ;  /* 0x0000100001e37983 */ /* 0x000ea20000300800 */
[----:B------:R-:W-:Y:S01]  /*c290*/  ISETP.GE.AND P2, PT, R42, 0x9, PT ;  /* 0x000000092a00780c */ /* 0x000fe20003f46270 */
[----:B------:R-:W-:Y:S01]  /*c2a0*/  FMUL R225, R225, UR20 ;  /* 0x00000014e1e17c20 */ /* 0x000fe20008400000 */
[C---:B------:R-:W-:Y:S01]  /*c2b0*/  ISETP.LT.OR P0, PT, R41.reuse, 0x1, !P3 ;  /* 0x000000012900780c */ /* 0x040fe20005f01670 */
[----:B------:R-:W-:Y:S01]  /*c2c0*/  FMUL R226, R226, UR20 ;  /* 0x00000014e2e27c20 */ /* 0x000fe20008400000 */
[----:B------:R-:W-:Y:S01]  /*c2d0*/  ISETP.LT.OR P1, PT, R41, 0x2, !P3 ;  /* 0x000000022900780c */ /* 0x000fe20005f21670 */
[----:B------:R-:W-:Y:S01]  /*c2e0*/  FMUL R223, R223, UR20 ;  /* 0x00000014dfdf7c20 */ /* 0x000fe20008400000 */
[----:B------:R-:W-:Y:S01]  /*c2f0*/  ISETP.LT.OR P6, PT, R41, 0x2, !P2 ;  /* 0x000000022900780c */ /* 0x000fe200057c1670 */
[----:B------:R-:W-:Y:S01]  /*c300*/  FMUL R224, R224, UR20 ;  /* 0x00000014e0e07c20 */ /* 0x000fe20008400000 */
[----:B------:R-:W-:-:S02]  /*c310*/  F2FP.SATFINITE.E4M3.F32.PACK_AB_MERGE_C R33, RZ, R226, RZ ;  /* 0x000000e2ff21723e */ /* 0x000fc400048070ff */
[----:B------:R-:W-:Y:S01]  /*c320*/  F2FP.SATFINITE.E4M3.F32.PACK_AB_MERGE_C R225, RZ, R225, RZ ;  /* 0x000000e1ffe1723e */ /* 0x000fe200048070ff */
[----:B------:R-:W-:Y:S01]  /*c330*/  FMUL R222, R222, UR20 ;  /* 0x00000014dede7c20 */ /* 0x000fe20008400000 */
[----:B------:R-:W-:Y:S01]  /*c340*/  ISETP.LT.OR P5, PT, R41, 0x1, !P2 ;  /* 0x000000012900780c */ /* 0x000fe200057a1670 */
[----:B------:R-:W-:Y:S01]  /*c350*/  FMUL R221, R221, UR20 ;  /* 0x00000014dddd7c20 */ /* 0x000fe20008400000 */
[----:B------:R-:W-:Y:S01]  /*c360*/  F2FP.SATFINITE.E4M3.F32.PACK_AB_MERGE_C R223, RZ, R223, RZ ;  /* 0x000000dfffdf723e */ /* 0x000fe200048070ff */
[----:B------:R0:W-:Y:S01]  /*c370*/  @!P0 STG.E.U8 desc[UR14][R24.64], R33 ;  /* 0x0000002118008986 */ /* 0x0001e2000c10110e */
[----:B------:R-:W-:-:S03]  /*c380*/  ISETP.LT.OR P0, PT, R41, 0x9, !P3 ;  /* 0x000000092900780c */ /* 0x000fc60005f01670 */
[----:B------:R-:W-:Y:S01]  /*c390*/  @!P1 STG.E.U8 desc[UR14][R24.64+0x1], R225 ;  /* 0x000001e118009986 */ /* 0x000fe2000c10110e */
[----:B------:R-:W-:-:S03]  /*c3a0*/  ISETP.LT.OR P1, PT, R41, 0xa, !P3 ;  /* 0x0000000a2900780c */ /* 0x000fc60005f21670 */
[----:B------:R-:W-:Y:S01]  /*c3b0*/  @!P6 STG.E.U8 desc[UR14][R26.64+0x1], R223 ;  /* 0x000001df1a00e986 */ /* 0x000fe2000c10110e */
[----:B------:R-:W-:Y:S01]  /*c3c0*/  ISETP.LT.OR P6, PT, R41, 0xa, !P2 ;  /* 0x0000000a2900780c */ /* 0x000fe200057c1670 */
[----:B------:R-:W-:Y:S01]  /*c3d0*/  FMUL R219, R219, UR20 ;  /* 0x00000014dbdb7c20 */ /* 0x000fe20008400000 */
[----:B------:R-:W-:Y:S01]  /*c3e0*/  F2FP.SATFINITE.E4M3.F32.PACK_AB_MERGE_C R35, RZ, R224, RZ ;  /* 0x000000e0ff23723e */ /* 0x000fe200048070ff */
[----:B------:R-:W-:Y:S01]  /*c3f0*/  FMUL R220, R220, UR20 ;  /* 0x00000014dcdc7c20 */ /* 0x000fe20008400000 */
[----:B0-----:R-:W-:Y:S01]  /*c400*/  F2FP.SATFINITE.E4M3.F32.PACK_AB_MERGE_C R33, RZ, R222, RZ ;  /* 0x000000deff21723e */ /* 0x001fe200048070ff */
[----:B------:R-:W-:Y:S01]  /*c410*/  FMUL R218, R218, UR20 ;  /* 0x00000014dada7c20 */ /* 0x000fe20008400000 */
[----:B------:R-:W-:Y:S01]  /*c420*/  F2FP.SATFINITE.E4M3.F32.PACK_AB_MERGE_C R221, RZ, R221, RZ ;  /* 0x000000ddffdd723e */ /* 0x000fe200048070ff */
[----:B------:R0:W-:Y:S01]  /*c430*/  @!P5 STG.E.U8 desc[UR14][R26.64], R35 ;  /* 0x000000231a00d986 */ /* 0x0001e2000c10110e */
[C---:B------:R-:W-:Y:S02]  /*c440*/  ISETP.LT.OR P5, PT, R41.reuse, 0x9, !P2 ;  /* 0x000000092900780c */ /* 0x040fe400057a1670 */
        /* <DEDUP_REMOVED lines=8> */
[----:B0-----:R-:W-:Y:S01]  /*c4d0*/  F2FP.SATFINITE.E4M3.F32.PACK_AB_MERGE_C R35, RZ, R220, RZ ;  /* 0x000000dcff23723e */ /* 0x001fe200048070ff */
[----:B------:R-:W-:Y:S01]  /*c4e0*/  FMUL R215, R215, UR20 ;  /* 0x00000014d7d77c20 */ /* 0x000fe20008400000 */
[----:B------:R-:W4:Y:S01]  /*c4f0*/  LDL.LU R226, [R1+0xc] ;  /* 0x00000c0001e27983 */ /* 0x000f220000300800 */
[----:B---3--:R-:W-:Y:S02]  /*c500*/  F2FP.SATFINITE.E4M3.F32.PACK_AB_MERGE_C R33, RZ, R218, RZ ;  /* 0x000000daff21723e */ /* 0x008fe400048070ff */
[----:B------:R-:W-:Y:S01]  /*c510*/  F2FP.SATFINITE.E4M3.F32.PACK_AB_MERGE_C R217, RZ, R217, RZ ;  /* 0x000000d9ffd9723e */ /* 0x000fe200048070ff */
[----:B------:R0:W-:Y:S01]  /*c520*/  @!P5 STG.E.U8 desc[UR14][R26.64+0x8], R35 ;  /* 0x000008231a00d986 */ /* 0x0001e2000c10110e */
[----:B------:R-:W-:-:S02]  /*c530*/  ISETP.LT.OR P5, PT, R41, 0x11, !P2 ;  /* 0x000000112900780c */ /* 0x000fc400057a1670 */
[----:B------:R-:W-:Y:S01]  /*c540*/  F2FP.SATFINITE.E4M3.F32.PACK_AB_MERGE_C R215, RZ, R215, RZ ;  /* 0x000000d7ffd7723e */ /* 0x000fe200048070ff */
[----:B------:R-:W3:Y:S01]  /*c550*/  LDL.LU R224, [R1+0x8] ;  /* 0x0000080001e07983 */ /* 0x000ee20000300800 */
[----:B------:R-:W-:-:S03]  /*c560*/  FMUL R216, R216, UR20 ;  /* 0x00000014d8d87c20 */ /* 0x000fc60008400000 */
[----:B------:R-:W4:Y:S04]  /*c570*/  LDL.LU R225, [R1+0x4] ;  /* 0x0000040001e17983 */ /* 0x000f280000300800 */
[----:B------:R-:W3:Y:S01]  /*c580*/  LDL.LU R223, [R1] ;  /* 0x0000000001df7983 */ /* 0x000ee20000300800 */
[----:B0-----:R-:W-:Y:S01]  /*c590*/  F2FP.SATFINITE.E4M3.F32.PACK_AB_MERGE_C R35, RZ, R216, RZ ;  /* 0x000000d8ff23723e */ /* 0x001fe200048070ff */
[----:B------:R-:W-:Y:S01]  /*c5a0*/  FMUL R214, R214, UR20 ;  /* 0x00000014d6d67c20 */ /* 0x000fe20008400000 */
[----:B------:R-:W-:Y:S01]  /*c5b0*/  FMUL R213, R213, UR20 ;  /* 0x00000014d5d57c20 */ /* 0x000fe20008400000 */
[----:B------:R0:W-:Y:S01]  /*c5c0*/  @!P0 STG.E.U8 desc[UR14][R24.64+0x10], R33 ;  /* 0x0000102118008986 */ /* 0x0001e2000c10110e */
[----:B------:R-:W-:Y:S01]  /*c5d0*/  ISETP.LT.OR P0, PT, R41, 0x19, !P3 ;  /* 0x000000192900780c */ /* 0x000fe20005f01670 */
[----:B------:R-:W-:Y:S01]  /*c5e0*/  FMUL R211, R211, UR20 ;  /* 0x00000014d3d37c20 */ /* 0x000fe20008400000 */
[----:B------:R-:W-:Y:S01]  /*c5f0*/  FMUL R212, R212, UR20 ;  /* 0x00000014d4d47c20 */ /* 0x000fe20008400000 */
[----:B------:R-:W-:Y:S01]  /*c600*/  @!P1 STG.E.U8 desc[UR14][R24.64+0x11], R217 ;  /* 0x000011d918009986 */ /* 0x000fe2000c10110e */
[C---:B------:R-:W-:Y:S01]  /*c610*/  ISETP.LT.OR P1, PT, R41.reuse, 0x1a, !P3 ;  /* 0x0000001a2900780c */ /* 0x040fe20005f21670 */
[----:B------:R-:W-:Y:S01]  /*c620*/  FMUL R210, R210, UR20 ;  /* 0x00000014d2d27c20 */ /* 0x000fe20008400000 */
[----:B------:R-:W-:Y:S01]  /*c630*/  F2FP.SATFINITE.E4M3.F32.PACK_AB_MERGE_C R213, RZ, R213, RZ ;  /* 0x000000d5ffd5723e */ /* 0x000fe200048070ff */
[----:B------:R-:W-:Y:S01]  /*c640*/  @!P6 STG.E.U8 desc[UR14][R26.64+0x11], R215 ;  /* 0x000011d71a00e986 */ /* 0x000fe2000c10110e */
[----:B------:R-:W-:Y:S01]  /*c650*/  ISETP.LT.OR P6, PT, R41, 0x1a, !P2 ;  /* 0x0000001a2900780c */ /* 0x000fe200057c1670 */
[----:B------:R-:W-:Y:S01]  /*c660*/  FMUL R209, R209, UR20 ;  /* 0x00000014d1d17c20 */ /* 0x000fe20008400000 */
[----:B------:R-:W-:Y:S01]  /*c670*/  F2FP.SATFINITE.E4M3.F32.PACK_AB_MERGE_C R211, RZ, R211, RZ ;  /* 0x000000d3ffd3723e */ /* 0x000fe200048070ff */
[----:B------:R1:W-:Y:S01]  /*c680*/  @!P5 STG.E.U8 desc[UR14][R26.64+0x10], R35 ;  /* 0x000010231a00d986 */ /* 0x0003e2000c10110e */
[----:B0-----:R-:W-:Y:S01]  /*c690*/  F2FP.SATFINITE.E4M3.F32.PACK_AB_MERGE_C R33, RZ, R214, RZ ;  /* 0x000000d6ff21723e */ /* 0x001fe200048070ff */
[----:B------:R-:W-:Y:S01]  /*c6a0*/  FMUL R207, R207, UR20 ;  /* 0x00000014cfcf7c20 */ /* 0x000fe20008400000 */
[C---:B------:R-:W-:Y:S01]  /*c6b0*/  ISETP.LT.OR P5, PT, R41.reuse, 0x19, !P2 ;  /* 0x000000192900780c */ /* 0x040fe200057a1670 */
[----:B------:R-:W-:Y:S01]  /*c6c0*/  FMUL R208, R208, UR20 ;  /* 0x00000014d0d07c20 */ /* 0x000fe20008400000 */
[----:B------:R-:W-:Y:S01]  /*c6d0*/  F2FP.SATFINITE.E4M3.F32.PACK_AB_MERGE_C R209, RZ, R209, RZ ;  /* 0x000000d1ffd1723e */ /* 0x000fe200048070ff */
[----:B------:R0:W-:Y:S01]  /*c6e0*/  @!P0 STG.E.U8 desc[UR14][R24.64+0x18], R33 ;  /* 0x0000182118008986 */ /* 0x0001e2000c10110e */
[C---:B------:R-:W-:Y:S01]  /*c6f0*/  ISETP.LT.OR P0, PT, R41.reuse, 0x21, !P3 ;  /* 0x000000212900780c */ /* 0x040fe20005f01670 */
[----:B------:R-:W-:Y:S01]  /*c700*/  FMUL R206, R206, UR20 ;  /* 0x00000014cece7c20 */ /* 0x000fe20008400000 */
[----:B------:R-:W-:Y:S01]  /*c710*/  F2FP.SATFINITE.E4M3.F32.PACK_AB_MERGE_C R207, RZ, R207, RZ ;  /* 0x000000cfffcf723e */ /* 0x000fe200048070ff */
[----:B------:R-:W-:Y:S01]  /*c720*/  @!P1 STG.E.U8 desc[UR14][R24.64+0x19], R213 ;  /* 0x000019d518009986 */ /* 0x000fe2000c10110e */
[----:B------:R-:W-:Y:S01]  /*c730*/  ISETP.LT.OR P1, PT, R41, 0x22, !P3 ;  /* 0x000000222900780c */ /* 0x000fe20005f21670 */
[----:B------:R-:W-:Y:S01]  /*c740*/  FMUL R205, R205, UR20 ;  /* 0x00000014cdcd7c20 */ /* 0x000fe20008400000 */
[----:B-1----:R-:W-:Y:S01]  /*c750*/  F2FP.SATFINITE.E4M3.F32.PACK_AB_MERGE_C R35, RZ, R212, RZ ;  /* 0x000000d4ff23723e */ /* 0x002fe200048070ff */
        /* <DEDUP_REMOVED lines=11> */
[----:B------:R-:W-:Y:S01]  /*c810*/  ISETP.LT.OR P0, PT, R41, 0x29, !P3 ;  /* 0x000000292900780c */ /* 0x000fe20005f01670 */
[----:B------:R-:W-:Y:S01]  /*c820*/  FMUL R201, R201, UR20 ;  /* 0x00000014c9c97c20 */ /* 0x000fe20008400000 */
[----:B------:R-:W-:Y:S01]  /*c830*/  FMUL R199, R199, UR20 ;  /* 0x00000014c7c77c20 */ /* 0x000fe20008400000 */
[----:B------:R-:W-:Y:S01]  /*c840*/  @!P1 STG.E.U8 desc[UR14][R24.64+0x21], R209 ;  /* 0x000021d118009986 */ /* 0x000fe2000c10110e */
[C---:B------:R-:W-:Y:S01]  /*c850*/  ISETP.LT.OR P1, PT, R41.reuse, 0x2a, !P3 ;  /* 0x0000002a2900780c */ /* 0x040fe20005f21670 */
        /* <DEDUP_REMOVED lines=9> */
[----:B------:R-:W-:Y:S01]  /*c8f0*/  ISETP.LT.OR P5, PT, R41, 0x29, !P2 ;  /* 0x000000292900780c */ /* 0x000fe200057a1670 */
[----:B------:R-:W-:Y:S01]  /*c900*/  FMUL R195, R195, UR20 ;  /* 0x00000014c3c37c20 */ /* 0x000fe20008400000 */
[----:B------:R-:W-:Y:S01]  /*c910*/  F2FP.SATFINITE.E4M3.F32.PACK_AB_MERGE_C R199, RZ, R199, RZ ;  /* 0x000000c7ffc7723e */ /* 0x000fe200048070ff */
[----:B------:R0:W-:Y:S01]  /*c920*/  @!P0 STG.E.U8 desc[UR14][R24.64+0x28], R33 ;  /* 0x0000282118008986 */ /* 0x0001e2000c10110e */
[C---:B------:R-:W-:Y:S01]  /*c930*/  ISETP.LT.OR P0, PT, R41.reuse, 0x31, !P3 ;  /* 0x000000312900780c */ /* 0x040fe20005f01670 */
[----:B------:R-:W-:Y:S01]  /*c940*/  FMUL R196, R196, UR20 ;  /* 0x00000014c4c47c20 */ /* 0x000fe20008400000 */
[----:B------:R-:W-:Y:S01]  /*c950*/  F2FP.SATFINITE.E4M3.F32.PACK_AB_MERGE_C R197, RZ, R197, RZ ;  /* 0x000000c5ffc5723e */ /* 0x000fe200048070ff */
        /* <DEDUP_REMOVED lines=59> */
[C---:B------:R-:W-:Y:S01]  /*cd10*/  ISETP.LT.OR P6, PT, R41.reuse, 0x4a, !P2 ;  /* 0x0000004a2900780c */ /* 0x040fe200057c1670 */
        /* <DEDUP_REMOVED lines=57> */
[----:B------:R-:W-:Y:S01]  /*d0b0*/  ISETP.LT.OR P5, PT, R41, 0x61, !P3 ;  /* 0x000000612900780c */ /* 0x000fe20005fa1670 */
[----:B------:R-:W-:Y:S01]  /*d0c0*/  FMUL R161, R161, UR20 ;  /* 0x00000014a1a17c20 */ /* 0x000fe20008400000 */
[----:B0-----:R-:W-:Y:S01]  /*d0d0*/  F2FP.SATFINITE.E4M3.F32.PACK_AB_MERGE_C R33, RZ, R178, RZ ;  /* 0x000000b2ff21723e */ /* 0x001fe200048070ff */
[----:B------:R-:W-:Y:S01]  /*d0e0*/  FMUL R160, R160, UR20 ;  /* 0x00000014a0a07c20 */ /* 0x000fe20008400000 */
[----:B------:R-:W-:Y:S01]  /*d0f0*/  FMUL R159, R159, UR20 ;  /* 0x000000149f9f7c20 */ /* 0x000fe20008400000 */
[----:B------:R-:W-:Y:S01]  /*d100*/  FMUL R157, R157, UR20 ;  /* 0x000000149d9d7c20 */ /* 0x000fe20008400000 */
[----:B------:R-:W-:Y:S01]  /*d110*/  F2FP.SATFINITE.E4M3.F32.PACK_AB_MERGE_C R161, RZ, R161, RZ ;  /* 0x000000a1ffa1723e */ /* 0x000fe200048070ff */
[----:B------:R-:W-:Y:S01]  /*d120*/  FMUL R158, R158, UR20 ;  /* 0x000000149e9e7c20 */ /* 0x000fe20008400000 */
[----:B------:R-:W-:Y:S01]  /*d130*/  FMUL R156, R156, UR20 ;  /* 0x000000149c9c7c20 */ /* 0x000fe20008400000 */
[----:B------:R-:W-:Y:S01]  /*d140*/  @!P6 STG.E.U8 desc[UR14][R24.64+0x61], R177 ;  /* 0x000061b11800e986 */ /* 0x000fe2000c10110e */
[----:B------:R-:W-:Y:S01]  /*d150*/  ISETP.LT.OR P6, PT, R41, 0x69, !P3 ;  /* 0x000000692900780c */ /* 0x000fe20005fc1670 */
[----:B------:R-:W-:Y:S01]  /*d160*/  FMUL R155, R155, UR20 ;  /* 0x000000149b9b7c20 */ /* 0x000fe20008400000 */
[----:B-1----:R-:W-:Y:S01]  /*d170*/  F2FP.SATFINITE.E4M3.F32.PACK_AB_MERGE_C R35, RZ, R176, RZ ;  /* 0x000000b0ff23723e */ /* 0x002fe200048070ff */
[----:B------:R0:W-:Y:S01]  /*d180*/  @!P5 STG.E.U8 desc[UR14][R24.64+0x60], R33 ;  /* 0x000060211800d986 */ /* 0x0001e2000c10110e */
        /* <DEDUP_REMOVED lines=16> */
[----:B-1----:R-:W-:Y:S01]  /*d290*/  F2FP.SATFINITE.E4M3.F32.PACK_AB_MERGE_C R35, RZ, R170, RZ ;  /* 0x000000aaff23723e */ /* 0x002fe200048070ff */
[----:B------:R-:W-:Y:S01]  /*d2a0*/  @!P0 STG.E.U8 desc[UR14][R24.64+0x69], R173 ;  /* 0x000069ad18008986 */ /* 0x000fe2000c10110e */
        /* <DEDUP_REMOVED lines=12> */
[----:B------:R-:W-:Y:S01]  /*d370*/  ISETP.LT.OR P6, PT, R41, 0x79, !P3 ;  /* 0x000000792900780c */ /* 0x000fe20005fc1670 */
[----:B------:R-:W-:Y:S01]  /*d380*/  FMUL R17, R17, UR20 ;  /* 0x0000001411117c20 */ /* 0x000fe20008400000 */
[----:B------:R-:W-:Y:S01]  /*d390*/  ISETP.LT.OR P3, PT, R41, 0x7a, !P3 ;  /* 0x0000007a2900780c */ /* 0x000fe20005f61670 */
[----:B------:R-:W-:Y:S01]  /*d3a0*/  @!P0 STG.E.U8 desc[UR14][R24.64+0x71], R169 ;  /* 0x000071a918008986 */ /* 0x000fe2000c10110e */
[----:B0-----:R-:W-:Y:S01]  /*d3b0*/  F2FP.SATFINITE.E4M3.F32.PACK_AB_MERGE_C R33, RZ, R168, RZ ;  /* 0x000000a8ff21723e */ /* 0x001fe200048070ff */
[----:B------:R-:W-:Y:S01]  /*d3c0*/  FMUL R18, R18, UR20 ;  /* 0x0000001412127c20 */ /* 0x000fe20008400000 */
[----:B------:R-:W-:Y:S01]  /*d3d0*/  ISETP.GE.AND P0, PT, R42, 0x89, PT ;  /* 0x000000892a00780c */ /* 0x000fe20003f06270 */
[----:B------:R-:W-:Y:S01]  /*d3e0*/  FMUL R16, R16, UR20 ;  /* 0x0000001410107c20 */ /* 0x000fe20008400000 */
[----:B------:R-:W-:Y:S01]  /*d3f0*/  F2FP.SATFINITE.E4M3.F32.PACK_AB_MERGE_C R21, RZ, R21, RZ ;  /* 0x00000015ff15723e */ /* 0x000fe200048070ff */
[----:B------:R0:W-:Y:S01]  /*d400*/  @!P1 STG.E.U8 desc[UR14][R26.64+0x70], R33 ;  /* 0x000070211a009986 */ /* 0x0001e2000c10110e */
[----:B------:R-:W-:Y:S01]  /*d410*/  ISETP.GE.AND P1, PT, R42, 0x81, PT ;  /* 0x000000812a00780c */ /* 0x000fe20003f26270 */
[----:B------:R-:W-:Y:S01]  /*d420*/  FMUL R15, R15, UR20 ;  /* 0x000000140f0f7c20 */ /* 0x000fe20008400000 */
[----:B-1----:R-:W-:Y:S01]  /*d430*/  F2FP.SATFINITE.E4M3.F32.PACK_AB_MERGE_C R35, RZ, R166, RZ ;  /* 0x000000a6ff23723e */ /* 0x002fe200048070ff */
[----:B------:R-:W-:Y:S01]  /*d440*/  @!P5 STG.E.U8 desc[UR14][R26.64+0x71], R167 ;  /* 0x000071a71a00d986 */ /* 0x000fe2000c10110e */
[----:B------:R-:W-:Y:S01]  /*d450*/  ISETP.LT.OR P5, PT, R41, 0x79, !P2 ;  /* 0x000000792900780c */ /* 0x000fe200057a1670 */
[----:B------:R-:W-:Y:S01]  /*d460*/  FMUL R13, R13, UR20 ;  /* 0x000000140d0d7c20 */ /* 0x000fe20008400000 */
[C---:B------:R-:W-:Y:S01]  /*d470*/  ISETP.LT.OR P2, PT, R41.reuse, 0x7a, !P2 ;  /* 0x0000007a2900780c */ /* 0x040fe20005741670 */
        /* <DEDUP_REMOVED lines=9> */
[----:B------:R-:W-:Y:S01]  /*d510*/  F2FP.SATFINITE.E4M3.F32.PACK_AB_MERGE_C R17, RZ, R17, RZ ;  /* 0x00000011ff11723e */ /* 0x000fe200048070ff */
[----:B------:R-:W-:Y:S01]  /*d520*/  @!P5 STG.E.U8 desc[UR14][R26.64+0x78], R37 ;  /* 0x000078251a00d986 */ /* 0x000fe2000c10110e */
[----:B------:R-:W-:Y:S01]  /*d530*/  ISETP.LT.OR P5, PT, R41, 0x1, !P0 ;  /* 0x000000012900780c */ /* 0x000fe200047a1670 */
[----:B------:R-:W-:Y:S01]  /*d540*/  FMUL R9, R9, UR20 ;  /* 0x0000001409097c20 */ /* 0x000fe20008400000 */
[----:B------:R-:W-:Y:S01]  /*d550*/  F2FP.SATFINITE.E4M3.F32.PACK_AB_MERGE_C R15, RZ, R15, RZ ;  /* 0x0000000fff0f723e */ /* 0x000fe200048070ff */
[----:B------:R0:W-:Y:S01]  /*d560*/  @!P2 STG.E.U8 desc[UR14][R26.64+0x79], R163 ;  /* 0x000079a31a00a986 */ /* 0x0001e2000c10110e */
[C---:B------:R-:W-:Y:S01]  /*d570*/  ISETP.LT.OR P2, PT, R41.reuse, 0xa, !P1 ;  /* 0x0000000a2900780c */ /* 0x040fe20004f41670 */
        /* <DEDUP_REMOVED lines=9> */
[----:B------:R-:W-:Y:S01]  /*d610*/  F2FP.SATFINITE.E4M3.F32.PACK_AB_MERGE_C R11, RZ, R11, RZ ;  /* 0x0000000bff0b723e */ /* 0x000fe200048070ff */
[----:B------:R2:W-:Y:S01]  /*d620*/  @!P5 STG.E.U8 desc[UR14][R30.64], R33 ;  /* 0x000000211e00d986 */ /* 0x0005e2000c10110e */
[----:B------:R-:W-:Y:S01]  /*d630*/  ISETP.LT.OR P5, PT, R41, 0x9, !P0 ;  /* 0x000000092900780c */ /* 0x000fe200047a1670 */
[----:B------:R-:W-:Y:S01]  /*d640*/  FMUL R5, R5, UR20 ;  /* 0x0000001405057c20 */ /* 0x000fe20008400000 */
[----:B0-----:R-:W-:Y:S01]  /*d650*/  F2FP.SATFINITE.E4M3.F32.PACK_AB_MERGE_C R27, RZ, R156, RZ ;  /* 0x0000009cff1b723e */ /* 0x001fe200048070ff */
[----:B-----5:R-:W-:Y:S01]  /*d660*/  FMUL R0, R0, UR20 ;  /* 0x0000001400007c20 */ /* 0x020fe20008400000 */
[----:B------:R-:W-:Y:S01]  /*d670*/  F2FP.SATFINITE.E4M3.F32.PACK_AB_MERGE_C R9, RZ, R9, RZ ;  /* 0x00000009ff09723e */ /* 0x000fe200048070ff */
[----:B------:R-:W-:Y:S01]  /*d680*/  FMUL R6, R6, UR20 ;  /* 0x0000001406067c20 */ /* 0x000fe20008400000 */
[----:B------:R-:W-:Y:S01]  /*d690*/  F2FP.SATFINITE.E4M3.F32.PACK_AB_MERGE_C R7, RZ, R7, RZ ;  /* 0x00000007ff07723e */ /* 0x000fe200048070ff */
[----:B------:R-:W4:Y:S01]  /*d6a0*/  LDL.LU R221, [R1+0x14] ;  /* 0x0000140001dd7983 */ /* 0x000f220000300800 */
[----:B-1----:R-:W-:Y:S01]  /*d6b0*/  F2FP.SATFINITE.E4M3.F32.PACK_AB_MERGE_C R25, RZ, R158, RZ ;  /* 0x0000009eff19723e */ /* 0x002fe200048070ff */
[----:B------:R-:W-:Y:S01]  /*d6c0*/  FMUL R2, R2, UR20 ;  /* 0x0000001402027c20 */ /* 0x000fe20008400000 */
[----:B------:R-:W-:Y:S01]  /*d6d0*/  F2FP.SATFINITE.E4M3.F32.PACK_AB_MERGE_C R5, RZ, R5, RZ ;  /* 0x00000005ff05723e */ /* 0x000fe200048070ff */
[----:B------:R-:W-:Y:S01]  /*d6e0*/  @!P6 STG.E.U8 desc[UR14][R30.64+0x1], R159 ;  /* 0x0000019f1e00e986 */ /* 0x000fe2000c10110e */
[----:B------:R-:W-:Y:S01]  /*d6f0*/  ISETP.LT.OR P6, PT, R41, 0xa, !P0 ;  /* 0x0000000a2900780c */ /* 0x000fe200047c1670 */
[----:B------:R-:W-:Y:S01]  /*d700*/  FMUL R3, R3, UR20 ;  /* 0x0000001403037c20 */ /* 0x000fe20008400000 */
[----:B--2---:R-:W-:Y:S01]  /*d710*/  F2FP.SATFINITE.E4M3.F32.PACK_AB_MERGE_C R33, RZ, R152, RZ ;  /* 0x00000098ff21723e */ /* 0x004fe200048070ff */
[----:B------:R-:W-:Y:S01]  /*d720*/  @!P2 STG.E.U8 desc[UR14][R28.64+0x9], R157 ;  /* 0x0000099d1c00a986 */ /* 0x000fe2000c10110e */
[----:B------:R-:W-:Y:S01]  /*d730*/  ISETP.LT.OR P2, PT, R41, 0x12, !P1 ;  /* 0x000000122900780c */ /* 0x000fe20004f41670 */
[----:B------:R-:W-:-:S02]  /*d740*/  FMUL R4, R4, UR20 ;  /* 0x0000001404047c20 */ /* 0x000fc40008400000 */
[----:B------:R0:W-:Y:S01]  /*d750*/  @!P3 STG.E.U8 desc[UR14][R28.64+0x8], R25 ;  /* 0x000008191c00b986 */ /* 0x0001e2000c10110e */
[----:B------:R-:W-:-:S03]  /*d760*/  ISETP.LT.OR P3, PT, R41, 0x11, !P1 ;  /* 0x000000112900780c */ /* 0x000fc60004f61670 */
[----:B------:R1:W-:Y:S01]  /*d770*/  @!P5 STG.E.U8 desc[UR14][R30.64+0x8], R27 ;  /* 0x0000081b1e00d986 */ /* 0x0003e2000c10110e */
[----:B------:R-:W-:-:S03]  /*d780*/  ISETP.LT.OR P5, PT, R41, 0x11, !P0 ;  /* 0x000000112900780c */ /* 0x000fc600047a1670 */
[----:B------:R-:W-:Y:S01]  /*d790*/  @!P6 STG.E.U8 desc[UR14][R30.64+0x9], R155 ;  /* 0x0000099b1e00e986 */ /* 0x000fe2000c10110e */
[----:B------:R-:W-:-:S03]  /*d7a0*/  ISETP.LT.OR P6, PT, R41, 0x12, !P0 ;  /* 0x000000122900780c */ /* 0x000fc600047c1670 */
[----:B------:R-:W-:Y:S01]  /*d7b0*/  @!P2 STG.E.U8 desc[UR14][R28.64+0x11], R153 ;  /* 0x000011991c00a986 */ /* 0x000fe2000c10110e */
[----:B------:R-:W-:Y:S02]  /*d7c0*/  ISETP.LT.OR P2, PT, R41, 0x1a, !P1 ;  /* 0x0000001a2900780c */ /* 0x000fe40004f41670 */
[----:B0-----:R-:W-:Y:S01]  /*d7d0*/  F2FP.SATFINITE.E4M3.F32.PACK_AB_MERGE_C R25, RZ, R154, RZ ;  /* 0x0000009aff19723e */ /* 0x001fe200048070ff */
[----:B------:R-:W2:Y:S01]  /*d7e0*/  LDL.LU R220, [R1+0x18] ;  /* 0x0000180001dc7983 */ /* 0x000ea20000300800 */
[----:B-1----:R-:W-:-:S03]  /*d7f0*/  F2FP.SATFINITE.E4M3.F32.PACK_AB_MERGE_C R27, RZ, R20, RZ ;  /* 0x00000014ff1b723e */ /* 0x002fc600048070ff */
[----:B------:R0:W-:Y:S01]  /*d800*/  @!P3 STG.E.U8 desc[UR14][R28.64+0x10], R25 ;  /* 0x000010191c00b986 */ /* 0x0001e2000c10110e */
[----:B------:R-:W-:-:S03]  /*d810*/  ISETP.LT.OR P3, PT, R41, 0x19, !P1 ;  /* 0x000000192900780c */ /* 0x000fc60004f61670 */
[----:B------:R-:W-:Y:S01]  /*d820*/  @!P5 STG.E.U8 desc[UR14][R30.64+0x10], R33 ;  /* 0x000010211e00d986 */ /* 0x000fe2000c10110e */
[----:B------:R-:W-:-:S03]  /*d830*/  ISETP.LT.OR P5, PT, R41, 0x19, !P0 ;  /* 0x000000192900780c */ /* 0x000fc600047a1670 */
[----:B------:R1:W-:Y:S01]  /*d840*/  @!P6 STG.E.U8 desc[UR14][R30.64+0x11], R23 ;  /* 0x000011171e00e986 */ /* 0x0003e2000c10110e */
[----:B------:R-:W-:-:S03]  /*d850*/  ISETP.LT.OR P6, PT, R41, 0x1a, !P0 ;  /* 0x0000001a2900780c */ /* 0x000fc600047c1670 */
[----:B------:R3:W-:Y:S01]  /*d860*/  @!P2 STG.E.U8 desc[UR14][R28.64+0x19], R21 ;  /* 0x000019151c00a986 */ /* 0x0007e2000c10110e */
[C---:B------:R-:W-:Y:S02]  /*d870*/  ISETP.LT.OR P2, PT, R41.reuse, 0x22, !P1 ;  /* 0x000000222900780c */ /* 0x040fe40004f41670 */
[----:B0-----:R-:W-:Y:S01]  /*d880*/  F2FP.SATFINITE.E4M3.F32.PACK_AB_MERGE_C R25, RZ, R22, RZ ;  /* 0x00000016ff19723e */ /* 0x001fe200048070ff */
[----:B------:R-:W2:Y:S04]  /*d890*/  LDL.LU R222, [R1+0x1c] ;  /* 0x00001c0001de7983 */ /* 0x000ea80000300800 */
[----:B------:R-:W-:Y:S01]  /*d8a0*/  @!P3 STG.E.U8 desc[UR14][R28.64+0x18], R25 ;  /* 0x000018191c00b986 */ /* 0x000fe2000c10110e */
[C---:B------:R-:W-:Y:S02]  /*d8b0*/  ISETP.LT.OR P3, PT, R41.reuse, 0x21, !P1 ;  /* 0x000000212900780c */ /* 0x040fe40004f61670 */
[----:B-1----:R-:W-:Y:S01]  /*d8c0*/  F2FP.SATFINITE.E4M3.F32.PACK_AB_MERGE_C R23, RZ, R18, RZ ;  /* 0x00000012ff17723e */ /* 0x002fe200048070ff */
[----:B------:R-:W-:Y:S01]  /*d8d0*/  @!P5 STG.E.U8 desc[UR14][R30.64+0x18], R27 ;  /* 0x0000181b1e00d986 */ /* 0x000fe2000c10110e */
[----:B------:R-:W-:-:S02]  /*d8e0*/  ISETP.LT.OR P5, PT, R41, 0x21, !P0 ;  /* 0x000000212900780c */ /* 0x000fc400047a1670 */
[----:B---3--:R-:W-:Y:S01]  /*d8f0*/  F2FP.SATFINITE.E4M3.F32.PACK_AB_MERGE_C R21, RZ, R16, RZ ;  /* 0x00000010ff15723e */ /* 0x008fe200048070ff */
[----:B------:R0:W-:Y:S01]  /*d900*/  @!P6 STG.E.U8 desc[UR14][R30.64+0x19], R19 ;  /* 0x000019131e00e986 */ /* 0x0001e2000c10110e */
[----:B------:R-:W-:-:S03]  /*d910*/  ISETP.LT.OR P6, PT, R41, 0x22, !P0 ;  /* 0x000000222900780c */ /* 0x000fc600047c1670 */
[----:B------:R1:W-:Y:S01]  /*d920*/  @!P2 STG.E.U8 desc[UR14][R28.64+0x21], R17 ;  /* 0x000021111c00a986 */ /* 0x0003e2000c10110e */
[----:B------:R-:W-:-:S03]  /*d930*/  ISETP.LT.OR P2, PT, R41, 0x2a, !P1 ;  /* 0x0000002a2900780c */ /* 0x000fc60004f41670 */
[----:B------:R-:W-:Y:S01]  /*d940*/  @!P3 STG.E.U8 desc[UR14][R28.64+0x20], R23 ;  /* 0x000020171c00b986 */ /* 0x000fe2000c10110e */
[----:B------:R-:W-:-:S03]  /*d950*/  ISETP.LT.OR P3, PT, R41, 0x29, !P1 ;  /* 0x000000292900780c */ /* 0x000fc60004f61670 */
[----:B------:R-:W-:Y:S01]  /*d960*/  @!P5 STG.E.U8 desc[UR14][R30.64+0x20], R21 ;  /* 0x000020151e00d986 */ /* 0x000fe2000c10110e */
[C---:B------:R-:W-:Y:S02]  /*d970*/  ISETP.LT.OR P5, PT, R41.reuse, 0x29, !P0 ;  /* 0x000000292900780c */ /* 0x040fe400047a1670 */
[----:B0-----:R-:W-:Y:S01]  /*d980*/  F2FP.SATFINITE.E4M3.F32.PACK_AB_MERGE_C R19, RZ, R14, RZ ;  /* 0x0000000eff13723e */ /* 0x001fe200048070ff */
[----:B------:R0:W-:Y:S01]  /*d990*/  @!P6 STG.E.U8 desc[UR14][R30.64+0x21], R15 ;  /* 0x0000210f1e00e986 */ /* 0x0001e2000c10110e */
[C---:B------:R-:W-:Y:S02]  /*d9a0*/  ISETP.LT.OR P6, PT, R41.reuse, 0x2a, !P0 ;  /* 0x0000002a2900780c */ /* 0x040fe400047c1670 */
[----:B-1----:R-:W-:Y:S01]  /*d9b0*/  F2FP.SATFINITE.E4M3.F32.PACK_AB_MERGE_C R17, RZ, R12, RZ ;  /* 0x0000000cff11723e */ /* 0x002fe200048070ff */
        /* <DEDUP_REMOVED lines=15> */
[----:B0-----:R-:W-:Y:S02]  /*dab0*/  F2FP.SATFINITE.E4M3.F32.PACK_AB_MERGE_C R11, RZ, R6, RZ ;  /* 0x00000006ff0b723e */ /* 0x001fe400048070ff */
[C---:B------:R-:W-:Y:S01]  /*dac0*/  ISETP.LT.OR P5, PT, R41.reuse, 0x39, !P0 ;  /* 0x000000392900780c */ /* 0x040fe200047a1670 */
[----:B------:R0:W-:Y:S01]  /*dad0*/  @!P6 STG.E.U8 desc[UR14][R30.64+0x31], R7 ;  /* 0x000031071e00e986 */ /* 0x0001e2000c10110e */
[----:B-1----:R-:W-:Y:S02]  /*dae0*/  F2FP.SATFINITE.E4M3.F32.PACK_AB_MERGE_C R9, RZ, R4, RZ ;  /* 0x00000004ff09723e */ /* 0x002fe400048070ff */
[----:B------:R-:W-:Y:S01]  /*daf0*/  ISETP.LT.OR P6, PT, R41, 0x3a, !P0 ;  /* 0x0000003a2900780c */ /* 0x000fe200047c1670 */
[----:B------:R1:W-:Y:S04]  /*db00*/  @!P2 STG.E.U8 desc[UR14][R28.64+0x39], R5 ;  /* 0x000039051c00a986 */ /* 0x0003e8000c10110e */
[----:B------:R3:W-:Y:S01]  /*db10*/  @!P3 STG.E.U8 desc[UR14][R28.64+0x38], R11 ;  /* 0x0000380b1c00b986 */ /* 0x0007e2000c10110e */
[----:B------:R-:W-:Y:S01]  /*db20*/  FMUL R4, R227, UR20 ;  /* 0x00000014e3047c20 */ /* 0x000fe20008400000 */
[----:B------:R-:W-:-:S02]  /*db30*/  ISETP.LT.OR P3, PT, R41, 0x41, !P1 ;  /* 0x000000412900780c */ /* 0x000fc40004f61670 */
[----:B0-----:R-:W-:Y:S02]  /*db40*/  F2FP.SATFINITE.E4M3.F32.PACK_AB_MERGE_C R7, RZ, R3, RZ ;  /* 0x00000003ff07723e */ /* 0x001fe400048070ff */
[----:B-1----:R-:W-:Y:S01]  /*db50*/  F2FP.SATFINITE.E4M3.F32.PACK_AB_MERGE_C R5, RZ, R0, RZ ;  /* 0x00000000ff05723e */ /* 0x002fe200048070ff */
[----:B------:R-:W-:Y:S01]  /*db60*/  FMUL R0, R223, UR20 ;  /* 0x00000014df007c20 */ /* 0x000fe20008400000 */
[----:B------:R-:W-:Y:S01]  /*db70*/  ISETP.LT.OR P2, PT, R41, 0x42, !P1 ;  /* 0x000000422900780c */ /* 0x000fe20004f41670 */
[----:B------:R-:W2:Y:S01]  /*db80*/  LDL.LU R223, [R1+0x20] ;  /* 0x0000200001df7983 */ /* 0x000ea20000300800 */
[----:B---3--:R-:W-:Y:S02]  /*db90*/  F2FP.SATFINITE.E4M3.F32.PACK_AB_MERGE_C R11, RZ, R2, RZ ;  /* 0x00000002ff0b723e */ /* 0x008fe400048070ff */
[----:B------:R-:W-:Y:S01]  /*dba0*/  F2FP.SATFINITE.E4M3.F32.PACK_AB_MERGE_C R13, RZ, R0, RZ ;  /* 0x00000000ff0d723e */ /* 0x000fe200048070ff */
[----:B----4-:R-:W-:Y:S01]  /*dbb0*/  FMUL R0, R225, UR20 ;  /* 0x00000014e1007c20 */ /* 0x010fe20008400000 */
[----:B------:R-:W-:Y:S01]  /*dbc0*/  FMUL R2, R224, UR20 ;  /* 0x00000014e0027c20 */ /* 0x000fe20008400000 */
[----:B------:R-:W3:Y:S04]  /*dbd0*/  LDL.LU R225, [R1+0x24] ;  /* 0x0000240001e17983 */ /* 0x000ee80000300800 */
[----:B------:R-:W4:Y:S01]  /*dbe0*/  LDL.LU R224, [R1+0x28] ;  /* 0x0000280001e07983 */ /* 0x000f220000300800 */
[----:B------:R-:W-:-:S03]  /*dbf0*/  FMUL R3, R226, UR20 ;  /* 0x00000014e2037c20 */ /* 0x000fc60008400000 */
[----:B------:R-:W4:Y:S04]  /*dc00*/  LDL.LU R226, [R1+0x2c] ;  /* 0x00002c0001e27983 */ /* 0x000f280000300800 */
[----:B------:R-:W4:Y:S04]  /*dc10*/  LDL.LU R227, [R1+0x30] ;  /* 0x0000300001e37983 */ /* 0x000f280000300800 */
[----:B------:R-:W-:Y:S01]  /*dc20*/  @!P5 STG.E.U8 desc[UR14][R30.64+0x38], R9 ;  /* 0x000038091e00d986 */ /* 0x000fe2000c10110e */
[----:B------:R-:W-:-:S03]  /*dc30*/  ISETP.LT.OR P5, PT, R41, 0x41, !P0 ;  /* 0x000000412900780c */ /* 0x000fc600047a1670 */
[----:B------:R0:W-:Y:S01]  /*dc40*/  @!P6 STG.E.U8 desc[UR14][R30.64+0x39], R7 ;  /* 0x000039071e00e986 */ /* 0x0001e2000c10110e */
[----:B------:R-:W-:-:S03]  /*dc50*/  ISETP.LT.OR P6, PT, R41, 0x42, !P0 ;  /* 0x000000422900780c */ /* 0x000fc600047c1670 */
[----:B------:R-:W-:Y:S01]  /*dc60*/  @!P3 STG.E.U8 desc[UR14][R28.64+0x40], R11 ;  /* 0x0000400b1c00b986 */ /* 0x000fe2000c10110e */
[----:B------:R-:W-:-:S03]  /*dc70*/  ISETP.LT.OR P3, PT, R41, 0x49, !P1 ;  /* 0x000000492900780c */ /* 0x000fc60004f61670 */
[----:B------:R1:W-:Y:S01]  /*dc80*/  @!P2 STG.E.U8 desc[UR14][R28.64+0x41], R5 ;  /* 0x000041051c00a986 */ /* 0x0003e2000c10110e */
[----:B0-----:R-:W-:-:S03]  /*dc90*/  F2FP.SATFINITE.E4M3.F32.PACK_AB_MERGE_C R7, RZ, R0, RZ ;  /* 0x00000000ff07723e */ /* 0x001fc600048070ff */
[----:B------:R-:W-:Y:S01]  /*dca0*/  @!P5 STG.E.U8 desc[UR14][R30.64+0x40], R13 ;  /* 0x0000400d1e00d986 */ /* 0x000fe2000c10110e */
[C---:B------:R-:W-:Y:S02]  /*dcb0*/  ISETP.LT.OR P2, PT, R41.reuse, 0x4a, !P1 ;  /* 0x0000004a2900780c */ /* 0x040fe40004f41670 */
[----:B-1----:R-:W-:Y:S01]  /*dcc0*/  F2FP.SATFINITE.E4M3.F32.PACK_AB_MERGE_C R5, RZ, R2, RZ ;  /* 0x00000002ff05723e */ /* 0x002fe200048070ff */
[----:B------:R0:W-:Y:S01]  /*dcd0*/  @!P6 STG.E.U8 desc[UR14][R30.64+0x41], R7 ;  /* 0x000041071e00e986 */ /* 0x0001e2000c10110e */
[C---:B------:R-:W-:Y:S02]  /*dce0*/  ISETP.LT.OR P5, PT, R41.reuse, 0x49, !P0 ;  /* 0x000000492900780c */ /* 0x040fe400047a1670 */
[C---:B------:R-:W-:Y:S01]  /*dcf0*/  ISETP.LT.OR P6, PT, R41.reuse, 0x4a, !P0 ;  /* 0x0000004a2900780c */ /* 0x040fe200047c1670 */
[----:B------:R1:W-:Y:S01]  /*dd00*/  @!P3 STG.E.U8 desc[UR14][R28.64+0x48], R5 ;  /* 0x000048051c00b986 */ /* 0x0003e2000c10110e */
[----:B------:R-:W-:Y:S02]  /*dd10*/  ISETP.LT.OR P3, PT, R41, 0x51, !P1 ;  /* 0x000000512900780c */ /* 0x000fe40004f61670 */
[----:B------:R-:W-:-:S02]  /*dd20*/  F2FP.SATFINITE.E4M3.F32.PACK_AB_MERGE_C R9, RZ, R3, RZ ;  /* 0x00000003ff09723e */ /* 0x000fc400048070ff */
[----:B------:R-:W-:-:S03]  /*dd30*/  F2FP.SATFINITE.E4M3.F32.PACK_AB_MERGE_C R11, RZ, R4, RZ ;  /* 0x00000004ff0b723e */ /* 0x000fc600048070ff */
[----:B------:R1:W-:Y:S04]  /*dd40*/  @!P2 STG.E.U8 desc[UR14][R28.64+0x49], R9 ;  /* 0x000049091c00a986 */ /* 0x0003e8000c10110e */
[----:B------:R-:W-:Y:S01]  /*dd50*/  @!P5 STG.E.U8 desc[UR14][R30.64+0x48], R11 ;  /* 0x0000480b1e00d986 */ /* 0x000fe2000c10110e */
[----:B------:R-:W-:-:S03]  /*dd60*/  FMUL R0, R221, UR20 ;  /* 0x00000014dd007c20 */ /* 0x000fc60008400000 */
[----:B------:R-:W4:Y:S02]  /*dd70*/  LDL.LU R221, [R1+0x34] ;  /* 0x0000340001dd7983 */ /* 0x000f240000300800 */
[----:B0-----:R-:W-:-:S05]  /*dd80*/  F2FP.SATFINITE.E4M3.F32.PACK_AB_MERGE_C R7, RZ, R0, RZ ;  /* 0x00000000ff07723e */ /* 0x001fca00048070ff */
[----:B------:R-:W-:Y:S01]  /*dd90*/  @!P6 STG.E.U8 desc[UR14][R30.64+0x49], R7 ;  /* 0x000049071e00e986 */ /* 0x000fe2000c10110e */
[----:B--2---:R-:W-:-:S03]  /*dda0*/  FMUL R2, R220, UR20 ;  /* 0x00000014dc027c20 */ /* 0x004fc60008400000 */
[----:B------:R-:W2:Y:S02]  /*ddb0*/  LDL.LU R220, [R1+0x38] ;  /* 0x0000380001dc7983 */ /* 0x000ea40000300800 */
[----:B-1----:R-:W-:-:S05]  /*ddc0*/  F2FP.SATFINITE.E4M3.F32.PACK_AB_MERGE_C R5, RZ, R2, RZ ;  /* 0x00000002ff05723e */ /* 0x002fca00048070ff */
[----:B------:R0:W-:Y:S01]  /*ddd0*/  @!P3 STG.E.U8 desc[UR14][R28.64+0x50], R5 ;  /* 0x000050051c00b986 */ /* 0x0001e2000c10110e */
[----:B------:R-:W-:-:S03]  /*dde0*/  FMUL R3, R222, UR20 ;  /* 0x00000014de037c20 */ /* 0x000fc60008400000 */
[----:B------:R-:W2:Y:S02]  /*ddf0*/  LDL.LU R222, [R1+0x3c] ;  /* 0x00003c0001de7983 */ /* 0x000ea40000300800 */
[----:B------:R-:W-:Y:S01]  /*de00*/  F2FP.SATFINITE.E4M3.F32.PACK_AB_MERGE_C R9, RZ, R3, RZ ;  /* 0x00000003ff09723e */ /* 0x000fe200048070ff */
[----:B------:R-:W-:Y:S02]  /*de10*/  FMUL R0, R223, UR20 ;  /* 0x00000014df007c20 */ /* 0x000fe40008400000 */
[----:B------:R-:W2:Y:S03]  /*de20*/  LDL.LU R223, [R1+0x40] ;  /* 0x0000400001df7983 */ /* 0x000ea60000300800 */
[----:B------:R-:W-:Y:S01]  /*de30*/  F2FP.SATFINITE.E4M3.F32.PACK_AB_MERGE_C R13, RZ, R0, RZ ;  /* 0x00000000ff0d723e */ /* 0x000fe200048070ff */
[----:B---3--:R-:W-:Y:S02]  /*de40*/  FMUL R2, R225, UR20 ;  /* 0x00000014e1027c20 */ /* 0x008fe40008400000 */
[----:B------:R-:W3:Y:S01]  /*de50*/  LDL.LU R225, [R1+0x44] ;  /* 0x0000440001e17983 */ /* 0x000ee20000300800 */
[----:B----4-:R-:W-:-:S03]  /*de60*/  FMUL R0, R224, UR20 ;  /* 0x00000014e0007c20 */ /* 0x010fc60008400000 */
[----:B------:R-:W4:Y:S01]  /*de70*/  LDL.LU R224, [R1+0x48] ;  /* 0x0000480001e07983 */ /* 0x000f220000300800 */
[----:B------:R-:W-:Y:S01]  /*de80*/  FMUL R3, R226, UR20 ;  /* 0x00000014e2037c20 */ /* 0x000fe20008400000 */
[----:B0-----:R-:W-:Y:S02]  /*de90*/  F2FP.SATFINITE.E4M3.F32.PACK_AB_MERGE_C R5, RZ, R0, RZ ;  /* 0x00000000ff05723e */ /* 0x001fe400048070ff */
[----:B------:R-:W4:Y:S01]  /*dea0*/  LDL.LU R226, [R1+0x4c] ;  /* 0x00004c0001e27983 */ /* 0x000f220000300800 */
[----:B------:R-:W-:-:S03]  /*deb0*/  FMUL R0, R227, UR20 ;  /* 0x00000014e3007c20 */ /* 0x000fc60008400000 */
[----:B------:R-:W4:Y:S01]  /*dec0*/  LDL.LU R227, [R1+0x50] ;  /* 0x0000500001e37983 */ /* 0x000f220000300800 */
[C---:B------:R-:W-:Y:S02]  /*ded0*/  ISETP.LT.OR P2, PT, R41.reuse, 0x52, !P1 ;  /* 0x000000522900780c */ /* 0x040fe40004f41670 */
[C---:B------:R-:W-:Y:S01]  /*dee0*/  ISETP.LT.OR P6, PT, R41.reuse, 0x52, !P0 ;  /* 0x000000522900780c */ /* 0x040fe200047c1670 */
[----:B------:R-:W4:Y:S01]  /*def0*/  LDL.LU R219, [R1+0x54] ;  /* 0x0000540001db7983 */ /* 0x000f220000300800 */
[C---:B------:R-:W-:Y:S02]  /*df00*/  ISETP.LT.OR P5, PT, R41.reuse, 0x51, !P0 ;  /* 0x000000512900780c */ /* 0x040fe400047a1670 */
[----:B------:R-:W-:Y:S02]  /*df10*/  ISETP.LT.OR P3, PT, R41, 0x59, !P1 ;  /* 0x000000592900780c */ /* 0x000fe40004f61670 */
[----:B------:R-:W-:Y:S02]  /*df20*/  F2FP.SATFINITE.E4M3.F32.PACK_AB_MERGE_C R7, RZ, R2, RZ ;  /* 0x00000002ff07723e */ /* 0x000fe400048070ff */
[----:B------:R-:W-:-:S03]  /*df30*/  F2FP.SATFINITE.E4M3.F32.PACK_AB_MERGE_C R11, RZ, R0, RZ ;  /* 0x00000000ff0b723e */ /* 0x000fc600048070ff */
[----:B------:R0:W-:Y:S01]  /*df40*/  @!P2 STG.E.U8 desc[UR14][R28.64+0x51], R9 ;  /* 0x000051091c00a986 */ /* 0x0001e2000c10110e */
[----:B------:R-:W-:-:S03]  /*df50*/  ISETP.LT.OR P2, PT, R41, 0x5a, !P1 ;  /* 0x0000005a2900780c */ /* 0x000fc60004f41670 */
[----:B------:R-:W-:Y:S01]  /*df60*/  @!P6 STG.E.U8 desc[UR14][R30.64+0x51], R7 ;  /* 0x000051071e00e986 */ /* 0x000fe2000c10110e */
[----:B------:R-:W-:-:S03]  /*df70*/  ISETP.LT.OR P6, PT, R41, 0x5a, !P0 ;  /* 0x0000005a2900780c */ /* 0x000fc600047c1670 */
[----:B------:R-:W-:Y:S01]  /*df80*/  @!P5 STG.E.U8 desc[UR14][R30.64+0x50], R13 ;  /* 0x0000500d1e00d986 */ /* 0x000fe2000c10110e */
[----:B0-----:R-:W-:-:S03]  /*df90*/  F2FP.SATFINITE.E4M3.F32.PACK_AB_MERGE_C R9, RZ, R3, RZ ;  /* 0x00000003ff09723e */ /* 0x001fc600048070ff */
[----:B------:R0:W-:Y:S04]  /*dfa0*/  @!P3 STG.E.U8 desc[UR14][R28.64+0x58], R5 ;  /* 0x000058051c00b986 */ /* 0x0001e8000c10110e */
[----:B------:R1:W-:Y:S01]  /*dfb0*/  @!P2 STG.E.U8 desc[UR14][R28.64+0x59], R9 ;  /* 0x000059091c00a986 */ /* 0x0003e2000c10110e */
[----:B------:R-:W-:-:S03]  /*dfc0*/  FMUL R0, R221, UR20 ;  /* 0x00000014dd007c20 */ /* 0x000fc60008400000 */
[----:B------:R-:W4:Y:S02]  /*dfd0*/  LDL.LU R221, [R1+0x58] ;  /* 0x0000580001dd7983 */ /* 0x000f240000300800 */
[----:B0-----:R-:W-:-:S05]  /*dfe0*/  F2FP.SATFINITE.E4M3.F32.PACK_AB_MERGE_C R5, RZ, R0, RZ ;  /* 0x00000000ff05723e */ /* 0x001fca00048070ff */
[----:B------:R0:W-:Y:S01]  /*dff0*/  @!P6 STG.E.U8 desc[UR14][R30.64+0x59], R5 ;  /* 0x000059051e00e986 */ /* 0x0001e2000c10110e */
[----:B--2---:R-:W-:-:S03]  /*e000*/  FMUL R2, R220, UR20 ;  /* 0x00000014dc027c20 */ /* 0x004fc60008400000 */
[----:B------:R-:W2:Y:S02]  /*e010*/  LDL.LU R220, [R1+0x5c] ;  /* 0x00005c0001dc7983 */ /* 0x000ea40000300800 */
[----:B------:R-:W-:Y:S01]  /*e020*/  F2FP.SATFINITE.E4M3.F32.PACK_AB_MERGE_C R7, RZ, R2, RZ ;  /* 0x00000002ff07723e */ /* 0x000fe200048070ff */
[----:B------:R-:W-:Y:S02]  /*e030*/  FMUL R3, R222, UR20 ;  /* 0x00000014de037c20 */ /* 0x000fe40008400000 */
[----:B------:R-:W2:Y:S03]  /*e040*/  LDL.LU R222, [R1+0x60] ;  /* 0x0000600001de7983 */ /* 0x000ea60000300800 */
[----:B-1----:R-:W-:Y:S01]  /*e050*/  F2FP.SATFINITE.E4M3.F32.PACK_AB_MERGE_C R9, RZ, R3, RZ ;  /* 0x00000003ff09723e */ /* 0x002fe200048070ff */
[----:B------:R-:W-:Y:S02]  /*e060*/  FMUL R4, R223, UR20 ;  /* 0x00000014df047c20 */ /* 0x000fe40008400000 */
[----:B------:R-:W2:Y:S01]  /*e070*/  LDL.LU R223, [R1+0x64] ;  /* 0x0000640001df7983 */ /* 0x000ea20000300800 */
[----:B---3--:R-:W-:-:S03]  /*e080*/  FMUL R0, R225, UR20 ;  /* 0x00000014e1007c20 */ /* 0x008fc60008400000 */
[----:B------:R-:W3:Y:S01]  /*e090*/  LDL.LU R225, [R1+0x68] ;  /* 0x0000680001e17983 */ /* 0x000ee20000300800 */
[----:B----4-:R-:W-:Y:S01]  /*e0a0*/  FMUL R2, R224, UR20 ;  /* 0x00000014e0027c20 */ /* 0x010fe20008400000 */
[----:B0-----:R-:W-:Y:S02]  /*e0b0*/  F2FP.SATFINITE.E4M3.F32.PACK_AB_MERGE_C R5, RZ, R0, RZ ;  /* 0x00000000ff05723e */ /* 0x001fe400048070ff */
[----:B------:R-:W4:Y:S01]  /*e0c0*/  LDL.LU R224, [R1+0x6c] ;  /* 0x00006c0001e07983 */ /* 0x000f220000300800 */
[----:B------:R-:W-:-:S03]  /*e0d0*/  FMUL R3, R226, UR20 ;  /* 0x00000014e2037c20 */ /* 0x000fc60008400000 */
[----:B------:R-:W4:Y:S01]  /*e0e0*/  LDL.LU R226, [R1+0x70] ;  /* 0x0000700001e27983 */ /* 0x000f220000300800 */
[----:B------:R-:W-:-:S03]  /*e0f0*/  FMUL R0, R227, UR20 ;  /* 0x00000014e3007c20 */ /* 0x000fc60008400000 */
[----:B------:R-:W4:Y:S01]  /*e100*/  LDL.LU R227, [R1+0x74] ;  /* 0x0000740001e37983 */ /* 0x000f220000300800 */
[C---:B------:R-:W-:Y:S02]  /*e110*/  ISETP.LT.OR P5, PT, R41.reuse, 0x59, !P0 ;  /* 0x000000592900780c */ /* 0x040fe400047a1670 */
[C---:B------:R-:W-:Y:S02]  /*e120*/  ISETP.LT.OR P2, PT, R41.reuse, 0x62, !P1 ;  /* 0x000000622900780c */ /* 0x040fe40004f41670 */
[C---:B------:R-:W-:Y:S02]  /*e130*/  ISETP.LT.OR P3, PT, R41.reuse, 0x61, !P1 ;  /* 0x000000612900780c */ /* 0x040fe40004f61670 */
[----:B------:R-:W-:-:S07]  /*e140*/  ISETP.LT.OR P6, PT, R41, 0x62, !P0 ;  /* 0x000000622900780c */ /* 0x000fce00047c1670 */
[----:B------:R-:W-:Y:S01]  /*e150*/  @!P5 STG.E.U8 desc[UR14][R30.64+0x58], R11 ;  /* 0x0000580b1e00d986 */ /* 0x000fe2000c10110e */
[----:B------:R-:W-:-:S03]  /*e160*/  ISETP.LT.OR P5, PT, R41, 0x61, !P0 ;  /* 0x000000612900780c */ /* 0x000fc600047a1670 */
[----:B------:R0:W-:Y:S01]  /*e170*/  @!P2 STG.E.U8 desc[UR14][R28.64+0x61], R9 ;  /* 0x000061091c00a986 */ /* 0x0001e2000c10110e */
[----:B------:R-:W-:-:S03]  /*e180*/  ISETP.LT.OR P2, PT, R41, 0x6a, !P1 ;  /* 0x0000006a2900780c */ /* 0x000fc60004f41670 */
[----:B------:R1:W-:Y:S01]  /*e190*/  @!P3 STG.E.U8 desc[UR14][R28.64+0x60], R7 ;  /* 0x000060071c00b986 */ /* 0x0003e2000c10110e */
[----:B------:R-:W-:Y:S02]  /*e1a0*/  ISETP.LT.OR P3, PT, R41, 0x69, !P1 ;  /* 0x000000692900780c */ /* 0x000fe40004f61670 */
[----:B------:R-:W-:Y:S01]  /*e1b0*/  F2FP.SATFINITE.E4M3.F32.PACK_AB_MERGE_C R13, RZ, R4, RZ ;  /* 0x00000004ff0d723e */ /* 0x000fe200048070ff */
[----:B------:R1:W-:Y:S01]  /*e1c0*/  @!P6 STG.E.U8 desc[UR14][R30.64+0x61], R5 ;  /* 0x000061051e00e986 */ /* 0x0003e2000c10110e */
[----:B0-----:R-:W-:-:S03]  /*e1d0*/  F2FP.SATFINITE.E4M3.F32.PACK_AB_MERGE_C R9, RZ, R3, RZ ;  /* 0x00000003ff09723e */ /* 0x001fc600048070ff */
[----:B------:R-:W-:Y:S01]  /*e1e0*/  @!P5 STG.E.U8 desc[UR14][R30.64+0x60], R13 ;  /* 0x0000600d1e00d986 */ /* 0x000fe2000c10110e */
[----:B-1----:R-:W-:-:S03]  /*e1f0*/  F2FP.SATFINITE.E4M3.F32.PACK_AB_MERGE_C R7, RZ, R2, RZ ;  /* 0x00000002ff07723e */ /* 0x002fc600048070ff */
[----:B------:R-:W-:Y:S01]  /*e200*/  @!P2 STG.E.U8 desc[UR14][R28.64+0x69], R9 ;  /* 0x000069091c00a986 */ /* 0x000fe2000c10110e */
[C---:B------:R-:W-:Y:S02]  /*e210*/  ISETP.LT.OR P5, PT, R41.reuse, 0x69, !P0 ;  /* 0x000000692900780c */ /* 0x040fe400047a1670 */
[C---:B------:R-:W-:Y:S01]  /*e220*/  ISETP.LT.OR P6, PT, R41.reuse, 0x6a, !P0 ;  /* 0x0000006a2900780c */ /* 0x040fe200047c1670 */
[----:B------:R0:W-:Y:S01]  /*e230*/  @!P3 STG.E.U8 desc[UR14][R28.64+0x68], R7 ;  /* 0x000068071c00b986 */ /* 0x0001e2000c10110e */
[----:B------:R-:W-:Y:S01]  /*e240*/  ISETP.LT.OR P2, PT, R41, 0x72, !P1 ;  /* 0x000000722900780c */ /* 0x000fe20004f41670 */
[----:B------:R-:W-:Y:S01]  /*e250*/  FMUL R2, R219, UR20 ;  /* 0x00000014db027c20 */ /* 0x000fe20008400000 */
[----:B------:R-:W-:Y:S02]  /*e260*/  ISETP.LT.OR P3, PT, R41, 0x71, !P1 ;  /* 0x000000712900780c */ /* 0x000fe40004f61670 */
[----:B------:R-:W-:Y:S02]  /*e270*/  F2FP.SATFINITE.E4M3.F32.PACK_AB_MERGE_C R11, RZ, R0, RZ ;  /* 0x00000000ff0b723e */ /* 0x000fe400048070ff */
[----:B------:R-:W-:-:S03]  /*e280*/  F2FP.SATFINITE.E4M3.F32.PACK_AB_MERGE_C R5, RZ, R2, RZ ;  /* 0x00000002ff05723e */ /* 0x000fc600048070ff */
[----:B------:R-:W-:Y:S01]  /*e290*/  @!P5 STG.E.U8 desc[UR14][R30.64+0x68], R11 ;  /* 0x0000680b1e00d986 */ /* 0x000fe2000c10110e */
[----:B------:R-:W-:-:S03]  /*e2a0*/  ISETP.LT.OR P5, PT, R41, 0x71, !P0 ;  /* 0x000000712900780c */ /* 0x000fc600047a1670 */
[----:B------:R-:W-:Y:S01]  /*e2b0*/  @!P6 STG.E.U8 desc[UR14][R30.64+0x69], R5 ;  /* 0x000069051e00e986 */ /* 0x000fe2000c10110e */
[----:B------:R-:W-:Y:S01]  /*e2c0*/  ISETP.LT.OR P6, PT, R41, 0x72, !P0 ;  /* 0x000000722900780c */ /* 0x000fe200047c1670 */
[----:B------:R-:W-:-:S05]  /*e2d0*/  FMUL R0, R221, UR20 ;  /* 0x00000014dd007c20 */ /* 0x000fca0008400000 */
[----:B0-----:R-:W-:-:S05]  /*e2e0*/  F2FP.SATFINITE.E4M3.F32.PACK_AB_MERGE_C R7, RZ, R0, RZ ;  /* 0x00000000ff07723e */ /* 0x001fca00048070ff */
[----:B------:R0:W-:Y:S01]  /*e2f0*/  @!P3 STG.E.U8 desc[UR14][R28.64+0x70], R7 ;  /* 0x000070071c00b986 */ /* 0x0001e2000c10110e */
[C---:B------:R-:W-:Y:S02]  /*e300*/  ISETP.LT.OR P3, PT, R41.reuse, 0x79, !P0 ;  /* 0x000000792900780c */ /* 0x040fe40004761670 */
[----:B------:R-:W-:Y:S01]  /*e310*/  ISETP.LT.OR P0, PT, R41, 0x7a, !P0 ;  /* 0x0000007a2900780c */ /* 0x000fe20004701670 */
[----:B--2---:R-:W-:-:S05]  /*e320*/  FMUL R3, R220, UR20 ;  /* 0x00000014dc037c20 */ /* 0x004fca0008400000 */
[----:B------:R-:W-:-:S05]  /*e330*/  F2FP.SATFINITE.E4M3.F32.PACK_AB_MERGE_C R9, RZ, R3, RZ ;  /* 0x00000003ff09723e */ /* 0x000fca00048070ff */
[----:B------:R1:W-:Y:S01]  /*e340*/  @!P2 STG.E.U8 desc[UR14][R28.64+0x71], R9 ;  /* 0x000071091c00a986 */ /* 0x0003e2000c10110e */
[C---:B------:R-:W-:Y:S02]  /*e350*/  ISETP.LT.OR P2, PT, R41.reuse, 0x79, !P1 ;  /* 0x000000792900780c */ /* 0x040fe40004f41670 */
[----:B------:R-:W-:Y:S01]  /*e360*/  ISETP.LT.OR P1, PT, R41, 0x7a, !P1 ;  /* 0x0000007a2900780c */ /* 0x000fe20004f21670 */
[----:B------:R-:W-:-:S05]  /*e370*/  FMUL R0, R222, UR20 ;  /* 0x00000014de007c20 */ /* 0x000fca0008400000 */
[----:B------:R-:W-:-:S05]  /*e380*/  F2FP.SATFINITE.E4M3.F32.PACK_AB_MERGE_C R13, RZ, R0, RZ ;  /* 0x00000000ff0d723e */ /* 0x000fca00048070ff */
[----:B------:R2:W-:Y:S01]  /*e390*/  @!P5 STG.E.U8 desc[UR14][R30.64+0x70], R13 ;  /* 0x0000700d1e00d986 */ /* 0x0005e2000c10110e */
[----:B------:R-:W-:Y:S01]  /*e3a0*/  FMUL R0, R223, UR20 ;  /* 0x00000014df007c20 */ /* 0x000fe20008400000 */
[----:B---3--:R-:W-:Y:S01]  /*e3b0*/  FMUL R2, R225, UR20 ;  /* 0x00000014e1027c20 */ /* 0x008fe20008400000 */
[----:B----4-:R-:W-:-:S03]  /*e3c0*/  FMUL R3, R224, UR20 ;  /* 0x00000014e0037c20 */ /* 0x010fc60008400000 */
[----:B0-----:R-:W-:Y:S01]  /*e3d0*/  F2FP.SATFINITE.E4M3.F32.PACK_AB_MERGE_C R7, RZ, R0, RZ ;  /* 0x00000000ff07723e */ /* 0x001fe200048070ff */
[----:B------:R-:W-:Y:S01]  /*e3e0*/  FMUL R4, R226, UR20 ;  /* 0x00000014e2047c20 */ /* 0x000fe20008400000 */
[----:B------:R-:W-:Y:S01]  /*e3f0*/  FMUL R5, R227, UR20 ;  /* 0x00000014e3057c20 */ /* 0x000fe20008400000 */
[----:B-1----:R-:W-:Y:S02]  /*e400*/  F2FP.SATFINITE.E4M3.F32.PACK_AB_MERGE_C R9, RZ, R2, RZ ;  /* 0x00000002ff09723e */ /* 0x002fe400048070ff */
[----:B------:R-:W-:Y:S02]  /*e410*/  F2FP.SATFINITE.E4M3.F32.PACK_AB_MERGE_C R3, RZ, R3, RZ ;  /* 0x00000003ff03723e */ /* 0x000fe400048070ff */
[----:B------:R-:W-:Y:S02]  /*e420*/  F2FP.SATFINITE.E4M3.F32.PACK_AB_MERGE_C R11, RZ, R4, RZ ;  /* 0x00000004ff0b723e */ /* 0x000fe400048070ff */
[----:B------:R-:W-:Y:S01]  /*e430*/  F2FP.SATFINITE.E4M3.F32.PACK_AB_MERGE_C R5, RZ, R5, RZ ;  /* 0x00000005ff05723e */ /* 0x000fe200048070ff */
[----:B------:R2:W-:Y:S04]  /*e440*/  @!P6 STG.E.U8 desc[UR14][R30.64+0x71], R7 ;  /* 0x000071071e00e986 */ /* 0x0005e8000c10110e */
[----:B------:R2:W-:Y:S04]  /*e450*/  @!P2 STG.E.U8 desc[UR14][R28.64+0x78], R9 ;  /* 0x000078091c00a986 */ /* 0x0005e8000c10110e */
[----:B------:R2:W-:Y:S04]  /*e460*/  @!P1 STG.E.U8 desc[UR14][R28.64+0x79], R3 ;  /* 0x000079031c009986 */ /* 0x0005e8000c10110e */
[----:B------:R2:W-:Y:S04]  /*e470*/  @!P3 STG.E.U8 desc[UR14][R30.64+0x78], R11 ;  /* 0x0000780b1e00b986 */ /* 0x0005e8000c10110e */
[----:B------:R2:W-:Y:S02]  /*e480*/  @!P0 STG.E.U8 desc[UR14][R30.64+0x79], R5 ;  /* 0x000079051e008986 */ /* 0x0005e4000c10110e */
.L_x_290:
[----:B------:R-:W-:Y:S05]  /*e490*/  BSYNC B0 ;  /* 0x0000000000007941 */ /* 0x000fea0003800000 */
.L_x_32:
[----:B0-2---:R-:W2:Y:S04]  /*e4a0*/  LDL.LU R3, [R1+0x78] ;  /* 0x0000780001037983 */ /* 0x005ea80000300800 */
[----:B-----5:R-:W2:Y:S01]  /*e4b0*/  LDL.LU R2, [R1+0x7c] ;  /* 0x00007c0001027983 */ /* 0x020ea20000300800 */
[----:B------:R-:W-:Y:S01]  /*e4c0*/  ULDC UR6, c[0x0][0xc] ;  /* 0x0000030000067ab9 */ /* 0x000fe20000000800 */
[----:B------:R-:W-:Y:S01]  /*e4d0*/  ULDC UR7, c[0x0][0x10] ;  /* 0x0000040000077ab9 */ /* 0x000fe20000000800 */
[----:B------:R-:W2:Y:S01]  /*e4e0*/  LDC R5, c[0x0][0x14] ;  /* 0x00000500ff057b82 */ /* 0x000ea20000000800 */
[----:B------:R-:W-:Y:S01]  /*e4f0*/  UIMAD.WIDE.U32 UR6, UR6, UR7, URZ ;  /* 0x00000007060672a5 */ /* 0x000fe2000f8e003f */
[----:B------:R-:W-:Y:S01]  /*e500*/  PRMT R0, RZ, 0x7610, R0 ;  /* 0x00007610ff007816 */ /* 0x000fe20000000000 */
[----:B------:R-:W-:-:S04]  /*e510*/  UMOV UR22, 0xffffffff ;  /* 0xffffffff00167882 */ /* 0x000fc80000000000 */
[----:B--2---:R-:W-:-:S04]  /*e520*/  IMAD.WIDE.U32 R2, R5, UR6, R2 ;  /* 0x0000000605027c25 */ /* 0x004fc8000f8e0002 */
[----:B------:R-:W-:Y:S01]  /*e530*/  IMAD R5, R5, UR7, RZ ;  /* 0x0000000705057c24 */ /* 0x000fe2000f8e02ff */
[----:B------:R-:W-:Y:S01]  /*e540*/  ULDC.64 UR6, c[0x0][0x650] ;  /* 0x0001940000067ab9 */ /* 0x000fe20000000a00 */
[----:B------:R-:W-:Y:S01]  /*e550*/  IMAD.MOV.U32 R19, RZ, RZ, R2 ;  /* 0x000000ffff137224 */ /* 0x000fe200078e0002 */
[----:B------:R-:W-:Y:S01]  /*e560*/  ISETP.GE.U32.AND P0, PT, R2, UR6, PT ;  /* 0x0000000602007c0c */ /* 0x000fe2000bf06070 */
[----:B------:R-:W-:Y:S02]  /*e570*/  IMAD.IADD R22, R3, 0x1, R5 ;  /* 0x0000000103167824 */ /* 0x000fe400078e0205 */
[----:B------:R-:W-:-:S03]  /*e580*/  IMAD.MOV.U32 R2, RZ, RZ, -0x1 ;  /* 0xffffffffff027424 */ /* 0x000fc600078e00ff */
[----:B------:R0:W-:Y:S01]  /*e590*/  STL [R1+0x78], R22 ;  /* 0x0000781601007387 */ /* 0x0001e20000100800 */
[----:B------:R-:W-:-:S03]  /*e5a0*/  ISETP.GE.U32.AND.EX P0, PT, R22, UR7, PT, P0 ;  /* 0x0000000716007c0c */ /* 0x000fc6000bf06100 */
[----:B------:R0:W-:Y:S04]  /*e5b0*/  STL [R1+0x7c], R19 ;  /* 0x00007c1301007387 */ /* 0x0001e80000100800 */
[----:B------:R0:W-:Y:S06]  /*e5c0*/  STL [R1+0x80], R2 ;  /* 0x0000800201007387 */ /* 0x0001ec0000100800 */
[----:B------:R-:W-:Y:S05]  /*e5d0*/  @P0 BRA `(.L_x_291) ;  /* 0x00000004006c0947 */ /* 0x000fea0003800000 */
[----:B------:R-:W2:Y:S01]  /*e5e0*/  S2R R14, SR_CTAID.X ;  /* 0x00000000000e7919 */ /* 0x000ea20000002500 */
[----:B------:R-:W5:Y:S01]  /*e5f0*/  LDC.64 R8, c[0x0][0x628] ;  /* 0x00018a00ff087b82 */ /* 0x000f620000000a00 */
[----:B------:R-:W-:Y:S01]  /*e600*/  ULDC UR6, c[0x0][0x150] ;  /* 0x0000540000067ab9 */ /* 0x000fe20000000800 */
[----:B------:R-:W-:Y:S01]  /*e610*/  IMAD.MOV.U32 R6, RZ, RZ, R19 ;  /* 0x000000ffff067224 */ /* 0x000fe200078e0013 */
[----:B------:R-:W0:Y:S01]  /*e620*/  S2R R16, SR_CTAID.Y ;  /* 0x0000000000107919 */ /* 0x000e220000002600 */
[----:B------:R-:W-:-:S04]  /*e630*/  IMAD.MOV.U32 R7, RZ, RZ, R22 ;  /* 0x000000ffff077224 */ /* 0x000fc800078e0016 */
[----:B------:R-:W0:Y:S08]  /*e640*/  LDC R17, c[0x0][0x144] ;  /* 0x00005100ff117b82 */ /* 0x000e300000000800 */
[----:B------:R-:W0:Y:S08]  /*e650*/  LDC R10, c[0x0][0x630] ;  /* 0x00018c00ff0a7b82 */ /* 0x000e300000000800 */
[----:B------:R-:W0:Y:S01]  /*e660*/  LDC.64 R12, c[0x0][0x620] ;  /* 0x00018800ff0c7b82 */ /* 0x000e220000000a00 */
[----:B-----5:R-:W-:-:S04]  /*e670*/  ISETP.NE.U32.AND P0, PT, R8, RZ, PT ;  /* 0x000000ff0800720c */ /* 0x020fc80003f05070 */
[----:B------:R-:W-:Y:S02]  /*e680*/  ISETP.NE.AND.EX P0, PT, R9, RZ, PT, P0 ;  /* 0x000000ff0900720c */ /* 0x000fe40003f05300 */
[----:B--2---:R-:W-:-:S05]  /*e690*/  I2FP.F32.U32 R0, R14 ;  /* 0x0000000e00007245 */ /* 0x004fca0000201000 */
[----:B------:R-:W-:-:S04]  /*e6a0*/  FMUL R0, R0, UR6 ;  /* 0x0000000600007c20 */ /* 0x000fc80008400000 */
[----:B------:R2:W0:Y:S02]  /*e6b0*/  F2I.U32.TRUNC.NTZ R15, R0 ;  /* 0x00000000000f7305 */ /* 0x000424000020f000 */
[----:B------:R-:W-:Y:S05]  /*e6c0*/  @!P0 BRA `(.L_x_292) ;  /* 0x0000000000288947 */ /* 0x000fea0003800000 */
[----:B--2---:R-:W2:Y:S02]  /*e6d0*/  LDC R0, c[0x0][0x634] ;  /* 0x00018d00ff007b82 */ /* 0x004ea40000000800 */
[----:B--2---:R-:W-:-:S05]  /*e6e0*/  IADD3 R7, P0, R19, R0, RZ ;  /* 0x0000000013077210 */ /* 0x004fca0007f1e0ff */
[----:B------:R-:W-:-:S04]  /*e6f0*/  IMAD.X R11, RZ, RZ, R22, P0 ;  /* 0x000000ffff0b7224 */ /* 0x000fc800000e0616 */
[----:B0-----:R-:W-:-:S04]  /*e700*/  IMAD.WIDE.U32 R2, R11, R8, RZ ;  /* 0x000000080b027225 */ /* 0x001fc800078e00ff */
[----:B------:R-:W-:-:S04]  /*e710*/  IMAD.WIDE.U32 R4, P0, R7, R9, R2 ;  /* 0x0000000907047225 */ /* 0x000fc80007800002 */
[----:B------:R-:W-:-:S04]  /*e720*/  IMAD.WIDE.U32 R2, R7, R8, RZ ;  /* 0x0000000807027225 */ /* 0x000fc800078e00ff */
[----:B------:R-:W-:Y:S01]  /*e730*/  IMAD.X R7, RZ, RZ, RZ, P0 ;  /* 0x000000ffff077224 */ /* 0x000fe200000e06ff */
[----:B------:R-:W-:Y:S01]  /*e740*/  IADD3 RZ, P0, R3, R4, RZ ;  /* 0x0000000403ff7210 */ /* 0x000fe20007f1e0ff */
[----:B------:R-:W-:-:S04]  /*e750*/  IMAD.MOV.U32 R6, RZ, RZ, R5 ;  /* 0x000000ffff067224 */ /* 0x000fc800078e0005 */
[----:B------:R-:W-:-:S08]  /*e760*/  IMAD.WIDE.U32.X R6, R11, R9, R6, P0 ;  /* 0x000000090b067225 */ /* 0x000fd000000e0406 */
.L_x_292:
[-CC-:B0-----:R-:W-:Y:S01]  /*e770*/  SHF.R.U64 R24, R6, R10.reuse, R7.reuse ;  /* 0x0000000a06187219 */ /* 0x181fe20000001207 */
[----:B------:R-:W0:Y:S01]  /*e780*/  LDC.64 R20, c[0x0][0x640] ;  /* 0x00019000ff147b82 */ /* 0x000e220000000a00 */
[----:B--2---:R-:W-:Y:S01]  /*e790*/  SHF.R.U32.HI R0, RZ, R10, R7 ;  /* 0x0000000aff007219 */ /* 0x004fe20000011607 */
[----:B------:R-:W-:Y:S01]  /*e7a0*/  IMAD.MOV.U32 R2, RZ, RZ, R19 ;  /* 0x000000ffff027224 */ /* 0x000fe200078e0013 */
[----:B------:R-:W-:Y:S01]  /*e7b0*/  IADD3 R5, P0, RZ, -R24, RZ ;  /* 0x80000018ff057210 */ /* 0x000fe20007f1e0ff */
[----:B------:R-:W-:Y:S01]  /*e7c0*/  IMAD.MOV R15, RZ, RZ, -R15 ;  /* 0x000000ffff0f7224 */ /* 0x000fe200078e0a0f */
[----:B------:R-:W-:Y:S01]  /*e7d0*/  ULDC UR6, c[0x0][0x154] ;  /* 0x0000550000067ab9 */ /* 0x000fe20000000800 */
[----:B------:R-:W-:Y:S02]  /*e7e0*/  IMAD.MOV.U32 R7, RZ, RZ, 0x1 ;  /* 0x00000001ff077424 */ /* 0x000fe400078e00ff */
[----:B------:R-:W2:Y:S01]  /*e7f0*/  LDC R4, c[0x0][0x618] ;  /* 0x00018600ff047b82 */ /* 0x000ea20000000800 */
[----:B------:R-:W-:-:S02]  /*e800*/  IMAD.X R3, RZ, RZ, ~R0, P0 ;  /* 0x000000ffff037224 */ /* 0x000fc400000e0e00 */
[----:B------:R-:W-:Y:S02]  /*e810*/  IMAD R15, R17, R15, R14 ;  /* 0x0000000f110f7224 */ /* 0x000fe400078e020e */
[-C--:B------:R-:W-:Y:S02]  /*e820*/  IMAD R0, R3, R12.reuse, RZ ;  /* 0x0000000c03007224 */ /* 0x080fe400078e02ff */
[----:B------:R-:W-:Y:S01]  /*e830*/  IMAD.MOV.U32 R3, RZ, RZ, R22 ;  /* 0x000000ffff037224 */ /* 0x000fe200078e0016 */
[----:B------:R-:W5:Y:S01]  /*e840*/  LDC R6, c[0x0][0x608] ;  /* 0x00018200ff067b82 */ /* 0x000f620000000800 */
[----:B------:R-:W-:-:S04]  /*e850*/  IMAD.WIDE.U32 R2, R5, R12, R2 ;  /* 0x0000000c05027225 */ /* 0x000fc800078e0002 */
[----:B------:R-:W-:-:S03]  /*e860*/  IMAD R5, R5, R13, R0 ;  /* 0x0000000d05057224 */ /* 0x000fc600078e0200 */
[----:B------:R-:W1:Y:S01]  /*e870*/  LDC R18, c[0x0][0x658] ;  /* 0x00019600ff127b82 */ /* 0x000e620000000800 */
[----:B------:R-:W-:Y:S01]  /*e880*/  I2FP.F32.U32 R0, R16 ;  /* 0x0000001000007245 */ /* 0x000fe20000201000 */
[----:B------:R-:W-:Y:S01]  /*e890*/  IMAD.IADD R3, R3, 0x1, R5 ;  /* 0x0000000103037824 */ /* 0x000fe200078e0205 */
[----:B0-----:R-:W-:Y:S01]  /*e8a0*/  ISETP.NE.U32.AND P0, PT, R20, RZ, PT ;  /* 0x000000ff1400720c */ /* 0x001fe20003f05070 */
[----:B------:R-:W-:Y:S02]  /*e8b0*/  IMAD.MOV.U32 R5, RZ, RZ, -0x1 ;  /* 0xffffffffff057424 */ /* 0x000fe400078e00ff */
[----:B------:R-:W-:Y:S02]  /*e8c0*/  FMUL R0, R0, UR6 ;  /* 0x0000000600007c20 */ /* 0x000fe40008400000 */
[----:B------:R-:W0:Y:S01]  /*e8d0*/  LDC R13, c[0x0][0x148] ;  /* 0x00005200ff0d7b82 */ /* 0x000e220000000800 */
[----:B--2---:R-:W-:Y:S01]  /*e8e0*/  SHF.R.U64 R10, R2, R4, R3 ;  /* 0x00000004020a7219 */ /* 0x004fe20000001203 */
[----:B------:R2:W0:Y:S01]  /*e8f0*/  F2I.U32.TRUNC.NTZ R12, R0 ;  /* 0x00000000000c7305 */ /* 0x000422000020f000 */
[----:B------:R-:W-:-:S02]  /*e900*/  ISETP.NE.AND.EX P0, PT, R21, RZ, PT, P0 ;  /* 0x000000ff1500720c */ /* 0x000fc40003f05300 */
[----:B------:R-:W-:-:S03]  /*e910*/  SHF.R.U32.HI R3, RZ, R4, R3 ;  /* 0x00000004ff037219 */ /* 0x000fc60000011603 */
[----:B------:R-:W0:Y:S01]  /*e920*/  LDC R14, c[0x0][0x600] ;  /* 0x00018000ff0e7b82 */ /* 0x000e220000000800 */
[-CC-:B-----5:R-:W-:Y:S02]  /*e930*/  SHF.R.U64 R8, R10, R6.reuse, R3.reuse ;  /* 0x000000060a087219 */ /* 0x1a0fe40000001203 */
[----:B------:R-:W-:-:S05]  /*e940*/  SHF.R.U32.HI R3, RZ, R6, R3 ;  /* 0x00000006ff037219 */ /* 0x000fca0000011603 */
[----:B------:R-:W0:Y:S01]  /*e950*/  LDC R19, c[0x0][0x648] ;  /* 0x00019200ff137b82 */ /* 0x000e220000000800 */
[-CC-:B-1----:R-:W-:Y:S02]  /*e960*/  SHF.R.U64 R11, R8, R18.reuse, R3.reuse ;  /* 0x00000012080b7219 */ /* 0x182fe40000001203 */
[-C--:B------:R-:W-:Y:S02]  /*e970*/  SHF.L.U32 R5, R5, R18.reuse, RZ ;  /* 0x0000001205057219 */ /* 0x080fe400000006ff */
[-C--:B------:R-:W-:Y:S01]  /*e980*/  SHF.R.U32.HI R3, RZ, R18.reuse, R3 ;  /* 0x00000012ff037219 */ /* 0x080fe20000011603 */
[----:B------:R-:W-:Y:S01]  /*e990*/  IMAD.MOV.U32 R2, RZ, RZ, R11 ;  /* 0x000000ffff027224 */ /* 0x000fe200078e000b */
[----:B------:R-:W-:Y:S01]  /*e9a0*/  SHF.L.U32 R40, R7, R18, RZ ;  /* 0x0000001207287219 */ /* 0x000fe200000006ff */
[----:B------:R-:W1:Y:S01]  /*e9b0*/  LDC R22, c[0x0][0x638] ;  /* 0x00018e00ff167b82 */ /* 0x000e620000000800 */
[----:B------:R-:W-:-:S07]  /*e9c0*/  LOP3.LUT R17, RZ, R5, RZ, 0x33, !PT ;  /* 0x00000005ff117212 */ /* 0x000fce00078e33ff */
[----:B------:R-:W0:Y:S01]  /*e9d0*/  LDC R23, c[0x0][0x610] ;  /* 0x00018400ff177b82 */ /* 0x000e220000000800 */
[----:B--2---:R-:W-:Y:S05]  /*e9e0*/  @!P0 BRA `(.L_x_293) ;  /* 0x0000000000288947 */ /* 0x004fea0003800000 */
[----:B------:R-:W2:Y:S02]  /*e9f0*/  LDC R0, c[0x0][0x64c] ;  /* 0x00019300ff007b82 */ /* 0x000ea40000000800 */
[----:B--2---:R-:W-:-:S05]  /*ea00*/  IADD3 R7, P0, R11, R0, RZ ;  /* 0x000000000b077210 */ /* 0x004fca0007f1e0ff */
        /* <DEDUP_REMOVED lines=8> */
.L_x_293:
[----:B0-----:R-:W-:Y:S01]  /*ea90*/  SHF.R.U64 R0, R2, R19, R3 ;  /* 0x0000001302007219 */ /* 0x001fe20000001203 */
[----:B------:R-:W-:Y:S01]  /*eaa0*/  VIADD R3, R14, 0xffffffff ;  /* 0xffffffff0e037836 */ /* 0x000fe20000000000 */
[----:B------:R-:W-:Y:S01]  /*eab0*/  LOP3.LUT R5, R8, R17, RZ, 0xc0, !PT ;  /* 0x0000001108057212 */ /* 0x000fe200078ec0ff */
[----:B------:R-:W-:Y:S01]  /*eac0*/  IMAD.MOV R12, RZ, RZ, -R12 ;  /* 0x000000ffff0c7224 */ /* 0x000fe200078e0a0c */
[----:B------:R-:W-:Y:S01]  /*ead0*/  R2UR UR22, R24 ;  /* 0x00000000181672ca */ /* 0x000fe200000e0000 */
[----:B------:R-:W-:Y:S01]  /*eae0*/  IMAD.MOV R2, RZ, RZ, -R0 ;  /* 0x000000ffff027224 */ /* 0x000fe200078e0a00 */
[----:B------:R-:W-:Y:S01]  /*eaf0*/  LOP3.LUT R3, R10, R3, RZ, 0xc0, !PT ;  /* 0x000000030a037212 */ /* 0x000fe200078ec0ff */
[----:B------:R-:W-:Y:S02]  /*eb00*/  IMAD R40, R40, R0, R5 ;  /* 0x0000000028287224 */ /* 0x000fe400078e0205 */
[----:B------:R-:W-:Y:S02]  /*eb10*/  @P4 IMAD R15, R13, R12, R16 ;  /* 0x0000000c0d0f4224 */ /* 0x000fe400078e0210 */
[----:B-1----:R-:W-:-:S02]  /*eb20*/  IMAD R0, R2, R22, R11 ;  /* 0x0000001602007224 */ /* 0x002fc400078e020b */
[----:B------:R-:W-:Y:S02]  /*eb30*/  IMAD R40, R40, R23, R15 ;  /* 0x0000001728287224 */ /* 0x000fe400078e020f */
[----:B------:R-:W-:Y:S02]  /*eb40*/  IMAD R3, R0, R14, R3 ;  /* 0x0000000e00037224 */ /* 0x000fe400078e0203 */
[----:B------:R-:W-:-:S03]  /*eb50*/  IMAD.MOV.U32 R0, RZ, RZ, 0x1 ;  /* 0x00000001ff007424 */ /* 0x000fc600078e00ff */
[----:B------:R-:W-:Y:S02]  /*eb60*/  SEL R2, R3, R40, !P4 ;  /* 0x0000002803027207 */ /* 0x000fe40006000000 */
[----:B------:R-:W-:-:S03]  /*eb70*/  SEL R40, R40, R3, !P4 ;  /* 0x0000000328287207 */ /* 0x000fc60006000000 */
[----:B------:R2:W-:Y:S04]  /*eb80*/  STL [R1+0x80], R2 ;  /* 0x0000800201007387 */ /* 0x0005e80000100800 */
.L_x_291:
[----:B------:R0:W-:Y:S01]  /*eb90*/  STL [R1+0x84], R40 ;  /* 0x0000842801007387 */ /* 0x0001e20000100800 */
[----:B------:R-:W-:-:S13]  /*eba0*/  LOP3.LUT P0, RZ, R0, 0xff, RZ, 0xc0, !PT ;  /* 0x000000ff00ff7812 */ /* 0x000fda000780c0ff */
[----:B0-----:R-:W-:Y:S05]  /*ebb0*/  @P0 BRA `(.L_x_294) ;  /* 0xffffff24004c0947 */ /* 0x001fea000383ffff */
[----:B------:R-:W-:Y:S05]  /*ebc0*/  EXIT ;  /* 0x000000000000794d */ /* 0x000fea0003800000 */
.L_x_4:
[----:B------:R-:W2:Y:S01]  /*ebd0*/  LDL R16, [R1+0x7c] ;  /* 0x00007c0001107983 */ /* 0x000ea20000100800 */
[----:B------:R-:W-:-:S03]  /*ebe0*/  ULDC.64 UR4, c[0x0][0x650] ;  /* 0x0001940000047ab9 */ /* 0x000fc60000000a00 */
[----:B------:R-:W3:Y:S01]  /*ebf0*/  LDL R17, [R1+0x78] ;  /* 0x0000780001117983 */ /* 0x000ee20000100800 */
[----:B------:R-:W-:Y:S01]  /*ec00*/  PRMT R4, RZ, 0x7610, R4 ;  /* 0x00007610ff047816 */ /* 0x000fe20000000004 */
[----:B------:R-:W-:Y:S02]  /*ec10*/  IMAD.MOV.U32 R5, RZ, RZ, -0x1 ;  /* 0xffffffffff057424 */ /* 0x000fe400078e00ff */
[----:B------:R-:W-:Y:S02]  /*ec20*/  IMAD.MOV.U32 R6, RZ, RZ, -0x1 ;  /* 0xffffffffff067424 */ /* 0x000fe400078e00ff */
[----:B------:R-:W-:Y:S01]  /*ec30*/  IMAD.MOV.U32 R11, RZ, RZ, -0x1 ;  /* 0xffffffffff0b7424 */ /* 0x000fe200078e00ff */
[----:B--2---:R-:W-:-:S04]  /*ec40*/  ISETP.GE.U32.AND P0, PT, R16, UR4, PT ;  /* 0x0000000410007c0c */ /* 0x004fc8000bf06070 */
[----:B---3--:R-:W-:-:S13]  /*ec50*/  ISETP.GE.U32.AND.EX P0, PT, R17, UR5, PT, P0 ;  /* 0x0000000511007c0c */ /* 0x008fda000bf06100 */
[----:B------:R-:W-:Y:S05]  /*ec60*/  @P0 BRA `(.L_x_295) ;  /* 0x00000004005c0947 */ /* 0x000fea0003800000 */
        /* <DEDUP_REMOVED lines=18> */
.L_x_296:
[-CC-:B------:R-:W-:Y:S01]  /*ed90*/  SHF.R.U64 R11, R8, R12.reuse, R9.reuse ;  /* 0x0000000c080b7219 */ /* 0x180fe20000001209 */
[----:B------:R-:W0:Y:S01]  /*eda0*/  LDC.64 R20, c[0x0][0x640] ;  /* 0x00019000ff147b82 */ /* 0x000e220000000a00 */
[----:B------:R-:W-:Y:S01]  /*edb0*/  SHF.R.U32.HI R3, RZ, R12, R9 ;  /* 0x0000000cff037219 */ /* 0x000fe20000011609 */
[----:B------:R-:W-:Y:S01]  /*edc0*/  ULDC UR4, c[0x0][0x150] ;  /* 0x0000540000047ab9 */ /* 0x000fe20000000800 */
[----:B------:R-:W-:Y:S01]  /*edd0*/  IADD3 R7, P0, RZ, -R11, RZ ;  /* 0x8000000bff077210 */ /* 0x000fe20007f1e0ff */
[----:B------:R-:W-:Y:S01]  /*ede0*/  IMAD.MOV.U32 R4, RZ, RZ, R16 ;  /* 0x000000ffff047224 */ /* 0x000fe200078e0010 */
[----:B------:R-:W-:Y:S01]  /*edf0*/  I2FP.F32.U32 R6, R2 ;  /* 0x0000000200067245 */ /* 0x000fe20000201000 */
[----:B------:R-:W-:Y:S02]  /*ee00*/  IMAD.MOV.U32 R5, RZ, RZ, R17 ;  /* 0x000000ffff057224 */ /* 0x000fe400078e0011 */
[----:B------:R-:W1:Y:S01]  /*ee10*/  LDC R10, c[0x0][0x618] ;  /* 0x00018600ff0a7b82 */ /* 0x000e620000000800 */
[----:B------:R-:W-:-:S02]  /*ee20*/  IMAD.X R3, RZ, RZ, ~R3, P0 ;  /* 0x000000ffff037224 */ /* 0x000fc400000e0e03 */
[----:B------:R-:W-:Y:S01]  /*ee30*/  FMUL R9, R6, UR4 ;  /* 0x0000000406097c20 */ /* 0x000fe20008400000 */
[----:B------:R-:W-:Y:S01]  /*ee40*/  IMAD.WIDE.U32 R4, R7, R14, R4 ;  /* 0x0000000e07047225 */ /* 0x000fe200078e0004 */
[----:B------:R-:W-:-:S03]  /*ee50*/  ULDC UR4, c[0x0][0x154] ;  /* 0x0000550000047ab9 */ /* 0x000fc60000000800 */
[----:B------:R-:W-:Y:S01]  /*ee60*/  IMAD R6, R3, R14, RZ ;  /* 0x0000000e03067224 */ /* 0x000fe200078e02ff */
[----:B------:R-:W2:Y:S01]  /*ee70*/  LDC R13, c[0x0][0x144] ;  /* 0x00005100ff0d7b82 */ /* 0x000ea20000000800 */
[----:B------:R-:W3:Y:S02]  /*ee80*/  F2I.U32.TRUNC.NTZ R9, R9 ;  /* 0x0000000900097305 */ /* 0x000ee4000020f000 */
[----:B------:R-:W-:Y:S02]  /*ee90*/  IMAD R3, R7, R15, R6 ;  /* 0x0000000f07037224 */ /* 0x000fe400078e0206 */
[----:B------:R-:W-:Y:S02]  /*eea0*/  IMAD.MOV.U32 R6, RZ, RZ, -0x1 ;  /* 0xffffffffff067424 */ /* 0x000fe400078e00ff */
[----:B------:R-:W-:Y:S01]  /*eeb0*/  IMAD.IADD R3, R5, 0x1, R3 ;  /* 0x0000000105037824 */ /* 0x000fe200078e0203 */
[----:B------:R-:W4:Y:S01]  /*eec0*/  LDC R12, c[0x0][0x608] ;  /* 0x00018200ff0c7b82 */ /* 0x000f220000000800 */
[----:B------:R-:W-:-:S02]  /*eed0*/  I2FP.F32.U32 R5, R0 ;  /* 0x0000000000057245 */ /* 0x000fc40000201000 */
[----:B0-----:R-:W-:-:S03]  /*eee0*/  ISETP.NE.U32.AND P0, PT, R20, RZ, PT ;  /* 0x000000ff1400720c */ /* 0x001fc60003f05070 */
[----:B------:R-:W-:Y:S01]  /*eef0*/  FMUL R5, R5, UR4 ;  /* 0x0000000405057c20 */ /* 0x000fe20008400000 */
[----:B------:R-:W-:Y:S01]  /*ef00*/  ISETP.NE.AND.EX P0, PT, R21, RZ, PT, P0 ;  /* 0x000000ff1500720c */ /* 0x000fe20003f05300 */
[----:B------:R-:W0:Y:S01]  /*ef10*/  LDC R7, c[0x0][0x658] ;  /* 0x00019600ff077b82 */ /* 0x000e220000000800 */
[-C--:B-1----:R-:W-:Y:S01]  /*ef20*/  SHF.R.U64 R8, R4, R10.reuse, R3 ;  /* 0x0000000a04087219 */ /* 0x082fe20000001203 */
[----:B---3--:R-:W-:Y:S01]  /*ef30*/  IMAD.MOV R4, RZ, RZ, -R9 ;  /* 0x000000ffff047224 */ /* 0x008fe200078e0a09 */
[----:B------:R-:W-:Y:S02]  /*ef40*/  SHF.R.U32.HI R3, RZ, R10, R3 ;  /* 0x0000000aff037219 */ /* 0x000fe40000011603 */
[----:B------:R1:W3:Y:S03]  /*ef50*/  F2I.U32.TRUNC.NTZ R10, R5 ;  /* 0x00000005000a7305 */ /* 0x0002e6000020f000 */
[----:B------:R-:W1:Y:S01]  /*ef60*/  LDC R17, c[0x0][0x148] ;  /* 0x00005200ff117b82 */ /* 0x000e620000000800 */
[----:B--2---:R-:W-:-:S02]  /*ef70*/  IMAD R19, R13, R4, R2 ;  /* 0x000000040d137224 */ /* 0x004fc400078e0202 */
[----:B------:R-:W-:-:S05]  /*ef80*/  IMAD.MOV.U32 R4, RZ, RZ, 0x1 ;  /* 0x00000001ff047424 */ /* 0x000fca00078e00ff */
[----:B------:R-:W2:Y:S01]  /*ef90*/  LDC R14, c[0x0][0x600] ;  /* 0x00018000ff0e7b82 */ /* 0x000ea20000000800 */
[-CC-:B----4-:R-:W-:Y:S02]  /*efa0*/  SHF.R.U64 R13, R8, R12.reuse, R3.reuse ;  /* 0x0000000c080d7219 */ /* 0x190fe40000001203 */
[----:B------:R-:W-:-:S05]  /*efb0*/  SHF.R.U32.HI R2, RZ, R12, R3 ;  /* 0x0000000cff027219 */ /* 0x000fca0000011603 */
[----:B------:R-:W4:Y:S01]  /*efc0*/  LDC R16, c[0x0][0x648] ;  /* 0x00019200ff107b82 */ /* 0x000f220000000800 */
[-CC-:B0-----:R-:W-:Y:S02]  /*efd0*/  SHF.R.U64 R15, R13, R7.reuse, R2.reuse ;  /* 0x000000070d0f7219 */ /* 0x181fe40000001202 */
[-C--:B------:R-:W-:Y:S02]  /*efe0*/  SHF.L.U32 R6, R6, R7.reuse, RZ ;  /* 0x0000000706067219 */ /* 0x080fe400000006ff */
[-C--:B------:R-:W-:Y:S01]  /*eff0*/  SHF.R.U32.HI R3, RZ, R7.reuse, R2 ;  /* 0x00000007ff037219 */ /* 0x080fe20000011602 */
[----:B------:R-:W-:Y:S01]  /*f000*/  IMAD.MOV.U32 R2, RZ, RZ, R15 ;  /* 0x000000ffff027224 */ /* 0x000fe200078e000f */
[----:B------:R-:W-:Y:S01]  /*f010*/  SHF.L.U32 R12, R4, R7, RZ ;  /* 0x00000007040c7219 */ /* 0x000fe200000006ff */
[----:B------:R-:W0:Y:S01]  /*f020*/  LDC R18, c[0x0][0x638] ;  /* 0x00018e00ff127b82 */ /* 0x000e220000000800 */
[----:B------:R-:W-:-:S07]  /*f030*/  LOP3.LUT R22, RZ, R6, RZ, 0x33, !PT ;  /* 0x00000006ff167212 */ /* 0x000fce00078e33ff */
        /* <DEDUP_REMOVED lines=12> */
.L_x_297:
[----:B----4-:R-:W-:Y:S01]  /*f100*/  SHF.R.U64 R3, R2, R16, R3 ;  /* 0x0000001002037219 */ /* 0x010fe20000001203 */
[----:B--2---:R-:W-:Y:S01]  /*f110*/  VIADD R5, R14, 0xffffffff ;  /* 0xffffffff0e057836 */ /* 0x004fe20000000000 */
[----:B------:R-:W-:Y:S01]  /*f120*/  LOP3.LUT R2, R13, R22, RZ, 0xc0, !PT ;  /* 0x000000160d027212 */ /* 0x000fe200078ec0ff */
[----:B------:R-:W-:Y:S02]  /*f130*/  IMAD.MOV R10, RZ, RZ, -R10 ;  /* 0x000000ffff0a7224 */ /* 0x000fe400078e0a0a */
[----:B------:R-:W-:Y:S02]  /*f140*/  IMAD.MOV R4, RZ, RZ, -R3 ;  /* 0x000000ffff047224 */ /* 0x000fe400078e0a03 */
[----:B------:R-:W-:Y:S01]  /*f150*/  IMAD R2, R12, R3, R2 ;  /* 0x000000030c027224 */ /* 0x000fe200078e0202 */
[----:B------:R-:W-:Y:S01]  /*f160*/  LOP3.LUT R3, R8, R5, RZ, 0xc0, !PT ;  /* 0x0000000508037212 */ /* 0x000fe200078ec0ff */
[----:B------:R-:W-:Y:S02]  /*f170*/  @P4 IMAD R19, R17, R10, R0 ;  /* 0x0000000a11134224 */ /* 0x000fe400078e0200 */
[----:B0-----:R-:W-:-:S02]  /*f180*/  IMAD R0, R4, R18, R15 ;  /* 0x0000001204007224 */ /* 0x001fc400078e020f */
[----:B------:R-:W-:Y:S02]  /*f190*/  IMAD R5, R2, R23, R19 ;  /* 0x0000001702057224 */ /* 0x000fe400078e0213 */
[----:B------:R-:W-:Y:S02]  /*f1a0*/  IMAD R0, R0, R14, R3 ;  /* 0x0000000e00007224 */ /* 0x000fe400078e0203 */
[----:B------:R-:W-:-:S03]  /*f1b0*/  IMAD.MOV.U32 R4, RZ, RZ, 0x1 ;  /* 0x00000001ff047424 */ /* 0x000fc600078e00ff */
[----:B------:R-:W-:Y:S02]  /*f1c0*/  SEL R6, R0, R5, !P4 ;  /* 0x0000000500067207 */ /* 0x000fe40006000000 */
[----:B------:R-:W-:-:S07]  /*f1d0*/  SEL R5, R5, R0, !P4 ;  /* 0x0000000005057207 */ /* 0x000fce0006000000 */
.L_x_295:
[----:B------:R-:W-:-:S08]  /*f1e0*/  NOP ;  /* 0x0000000000007918 */ /* 0x000fd00000000000 */
[----:B------:R-:W0:-:S00]  /*f1f0*/  USETMAXREG.DEALLOC.CTAPOOL 0x28 ;  /* 0x00000028000079c8 */ /* 0x000e0000080e0500 */
[----:B------:R-:W-:-:S13]  /*f200*/  ISETP.NE.AND P0, PT, RZ, UR8, PT ;  /* 0x00000008ff007c0c */ /* 0x000fda000bf05270 */
[----:B------:R-:W-:Y:S05]  /*f210*/  @P0 EXIT ;  /* 0x000000000000094d */ /* 0x000fea0003800000 */
[----:B0-----:R-:W-:Y:S01]  /*f220*/  LOP3.LUT P0, RZ, R4, 0xff, RZ, 0xc0, !PT ;  /* 0x000000ff04ff7812 */ /* 0x001fe2000780c0ff */
[----:B------:R-:W-:Y:S02]  /*f230*/  IMAD.MOV.U32 R0, RZ, RZ, 0x1 ;  /* 0x00000001ff007424 */ /* 0x000fe400078e00ff */
[----:B------:R-:W-:-:S10]  /*f240*/  IMAD.MOV.U32 R8, RZ, RZ, RZ ;  /* 0x000000ffff087224 */ /* 0x000fd400078e00ff */
[----:B------:R-:W-:Y:S05]  /*f250*/  @!P0 BRA `(.L_x_298) ;  /* 0x0000000c00508947 */ /* 0x000fea0003800000 */
[----:B------:R-:W0:Y:S01]  /*f260*/  S2R R2, SR_TID.X ;  /* 0x0000000000027919 */ /* 0x000e220000002100 */
[----:B------:R-:W-:Y:S01]  /*f270*/  ULDC UR4, c[0x0][0x28c] ;  /* 0x0000a30000047ab9 */ /* 0x000fe20000000800 */
[----:B------:R-:W-:Y:S01]  /*f280*/  ULDC UR6, c[0x0][0x658] ;  /* 0x0001960000067ab9 */ /* 0x000fe20000000800 */
[----:B------:R-:W-:Y:S01]  /*f290*/  UIADD3 UR10, UR4, 0x3f, URZ ;  /* 0x0000003f040a7890 */ /* 0x000fe2000fffe03f */
[----:B------:R-:W-:Y:S01]  /*f2a0*/  BSSY B0, `(.L_x_298) ;  /* 0x00000cf000007945 */ /* 0x000fe20003800000 */
[----:B------:R-:W-:Y:S01]  /*f2b0*/  UMOV UR7, 0xffffffff ;  /* 0xffffffff00077882 */ /* 0x000fe20000000000 */
[----:B------:R-:W-:Y:S01]  /*f2c0*/  ULDC UR5, c[0x0][0x600] ;  /* 0x0001800000057ab9 */ /* 0x000fe20000000800 */
[----:B------:R-:W-:Y:S01]  /*f2d0*/  UMOV UR9, 0x1 ;  /* 0x0000000100097882 */ /* 0x000fe20000000000 */
[----:B------:R-:W-:Y:S01]  /*f2e0*/  USHF.L.U32 UR7, UR7, UR6, URZ ;  /* 0x0000000607077299 */ /* 0x000fe2000800063f */
[----:B------:R-:W-:Y:S01]  /*f2f0*/  IMAD.MOV.U32 R9, RZ, RZ, 0x1 ;  /* 0x00000001ff097424 */ /* 0x000fe200078e00ff */
[----:B------:R-:W-:Y:S01]  /*f300*/  UIADD3 UR4, UR5, -0x1, URZ ;  /* 0xffffffff05047890 */ /* 0x000fe2000fffe03f */
[----:B------:R-:W-:Y:S01]  /*f310*/  IMAD.MOV.U32 R0, RZ, RZ, 0x1 ;  /* 0x00000001ff007424 */ /* 0x000fe200078e00ff */
[----:B------:R-:W-:Y:S01]  /*f320*/  USHF.R.S32.HI UR11, URZ, 0x1f, UR10 ;  /* 0x0000001f3f0b7899 */ /* 0x000fe2000801140a */
[----:B------:R-:W-:Y:S01]  /*f330*/  IMAD.MOV.U32 R8, RZ, RZ, RZ ;  /* 0x000000ffff087224 */ /* 0x000fe200078e00ff */
[----:B------:R-:W-:Y:S01]  /*f340*/  ULDC UR8, c[0x0][0xc] ;  /* 0x0000030000087ab9 */ /* 0x000fe20000000800 */
[----:B------:R-:W-:-:S02]  /*f350*/  USHF.L.U32 UR5, UR9, UR6, URZ ;  /* 0x0000000609057299 */ /* 0x000fc4000800063f */
[----:B------:R-:W-:Y:S01]  /*f360*/  ULEA.HI UR11, UR11, UR10, URZ, 0x6 ;  /* 0x0000000a0b0b7291 */ /* 0x000fe2000f8f303f */
[----:B------:R-:W-:Y:S01]  /*f370*/  ULDC UR9, c[0x0][0x10] ;  /* 0x0000040000097ab9 */ /* 0x000fe20000000800 */
[----:B------:R-:W-:Y:S02]  /*f380*/  ULOP3.LUT UR6, URZ, UR7, URZ, 0x33, !UPT ;  /* 0x000000073f067292 */ /* 0x000fe4000f8e333f */
[----:B------:R-:W-:Y:S01]  /*f390*/  UIMAD.WIDE.U32 UR8, UR8, UR9, URZ ;  /* 0x00000009080872a5 */ /* 0x000fe2000f8e003f */
[----:B------:R-:W-:Y:S01]  /*f3a0*/  ULDC UR7, c[0x0][0x14] ;  /* 0x0000050000077ab9 */ /* 0x000fe20000000800 */
[----:B------:R-:W-:Y:S02]  /*f3b0*/  USHF.R.S32.HI UR20, URZ, 0x6, UR11 ;  /* 0x000000063f147899 */ /* 0x000fe4000801140b */
[----:B------:R-:W-:Y:S02]  /*f3c0*/  UIMAD.WIDE.U32 UR22, UR8, UR7, URZ ;  /* 0x00000007081672a5 */ /* 0x000fe4000f8e003f */
[----:B------:R-:W-:-:S02]  /*f3d0*/  UIMAD UR18, UR9, UR7, URZ ;  /* 0x00000007091272a4 */ /* 0x000fc4000f8e023f */
[----:B------:R-:W-:Y:S01]  /*f3e0*/  ULOP3.LUT UR26, UR13, 0x2, URZ, 0xfc, !UPT ;  /* 0x000000020d1a7892 */ /* 0x000fe2000f8efc3f */
[C---:B0-----:R-:W-:Y:S01]  /*f3f0*/  LOP3.LUT P2, RZ, R2.reuse, 0x7f, RZ, 0xc0, !PT ;  /* 0x0000007f02ff7812 */ /* 0x041fe2000784c0ff */
[----:B------:R-:W-:Y:S01]  /*f400*/  UIADD3 UR18, UR23, UR18, URZ ;  /* 0x0000001217127290 */ /* 0x000fe2000fffe03f */
[----:B------:R-:W-:Y:S01]  /*f410*/  LOP3.LUT P0, RZ, R2, 0x1f, RZ, 0xc0, !PT ;  /* 0x0000001f02ff7812 */ /* 0x000fe2000780c0ff */
[----:B------:R-:W-:Y:S01]  /*f420*/  UIADD3 UR27, UR20, 0x1, URZ ;  /* 0x00000001141b7890 */ /* 0x000fe2000fffe03f */
[----:B------:R-:W-:Y:S02]  /*f430*/  ULDC.64 UR24, c[0x0][0x198] ;  /* 0x0000660000187ab9 */ /* 0x000fe40000000a00 */
[----:B------:R-:W-:-:S13]  /*f440*/  PLOP3.LUT P0, PT, P0, P2, PT, 0x8a, 0x0 ;  /* 0x000000000000781c */ /* 0x000fda0000705172 */
.L_x_310:
[----:B------:R-:W-:-:S03]  /*f450*/  UMOV UR7, 0xffffffff ;  /* 0xffffffff00077882 */ /* 0x000fc60000000000 */
[----:B------:R-:W-:Y:S05]  /*f460*/  BRA.DIV UR7, `(.L_x_299) ;  /* 0x00000012077c7947 */ /* 0x000fea000b800000 */
[----:B------:R-:W-:-:S13]  /*f470*/  ELECT P1, URZ, PT ;  /* 0x00000000003f782f */ /* 0x000fda0003820000 */
.L_x_326:
[----:B------:R-:W0:Y:S01]  /*f480*/  LDC R2, c[0x0][0x28c] ;  /* 0x0000a300ff027b82 */ /* 0x000e220000000800 */
[----:B------:R-:W-:Y:S01]  /*f490*/  BSSY B1, `(.L_x_300) ;  /* 0x0000038000017945 */ /* 0x000fe20003800000 */
[----:B0-----:R-:W-:-:S13]  /*f4a0*/  ISETP.LT.OR P1, PT, R2, 0x1, !P1 ;  /* 0x000000010200780c */ /* 0x001fda0004f21670 */
[----:B------:R-:W-:Y:S05]  /*f4b0*/  @P1 BRA `(.L_x_301) ;  /* 0x0000000000d41947 */ /* 0x000fea0003800000 */
[----:B------:R-:W-:Y:S02]  /*f4c0*/  IMAD.SHL.U32 R6, R6, 0x80, RZ ;  /* 0x0000008006067824 */ /* 0x000fe400078e00ff */
[----:B------:R-:W-:Y:S02]  /*f4d0*/  IMAD.SHL.U32 R7, R5, 0x100, RZ ;  /* 0x0000010005077824 */ /* 0x000fe400078e00ff */
[----:B------:R-:W-:Y:S02]  /*f4e0*/  IMAD.MOV.U32 R12, RZ, RZ, RZ ;  /* 0x000000ffff0c7224 */ /* 0x000fe400078e00ff */
[----:B------:R-:W-:Y:S02]  /*f4f0*/  IMAD.U32 R14, RZ, RZ, UR27 ;  /* 0x0000001bff0e7e24 */ /* 0x000fe4000f8e00ff */
[----:B------:R-:W-:Y:S02]  /*f500*/  IMAD.MOV.U32 R2, RZ, RZ, R0 ;  /* 0x000000ffff027224 */ /* 0x000fe400078e0000 */
[----:B------:R-:W-:-:S07]  /*f510*/  IMAD.MOV.U32 R3, RZ, RZ, R8 ;  /* 0x000000ffff037224 */ /* 0x000fce00078e0008 */
.L_x_305:
[----:B------:R-:W0:Y:S01]  /*f520*/  S2R R5, SR_CgaCtaId ;  /* 0x0000000000057919 */ /* 0x000e220000008800 */
[----:B------:R-:W-:-:S04]  /*f530*/  MOV R4, 0x400 ;  /* 0x0000040000047802 */ /* 0x000fc80000000f00 */
[----:B0-----:R-:W-:Y:S02]  /*f540*/  LEA R10, R5, R4, 0x18 ;  /* 0x00000004050a7211 */ /* 0x001fe400078ec0ff */
[----:B------:R-:W-:Y:S01]  /*f550*/  SHF.L.U32 R4, R2, 0x1f, RZ ;  /* 0x0000001f02047819 */ /* 0x000fe200000006ff */
[----:B------:R-:W0:Y:S02]  /*f560*/  @!P2 LDC R5, c[0x0][0x500] ;  /* 0x00014000ff05ab82 */ /* 0x000e240000000800 */
[----:B------:R-:W-:-:S04]  /*f570*/  IMAD R13, R3, 0x8, R10 ;  /* 0x00000008030d7824 */ /* 0x000fc800078e020a */
[----:B------:R-:W1:Y:S02]  /*f580*/  SYNCS.PHASECHK.TRANS64.TRYWAIT P1, [R13+URZ+0x48], R4 ;  /* 0x000048040d0075a7 */ /* 0x000e64000802017f */
[----:B-1----:R-:W-:Y:S05]  /*f590*/  @!P1 BRA `(.L_x_302) ;  /* 0x0000001000509947 */ /* 0x002fea0003800000 */
.L_x_327:
[----:B------:R-:W-:Y:S01]  /*f5a0*/  UPRMT UR7, UR26, 0x9910, URZ ;  /* 0x000099101a077896 */ /* 0x000fe2000800003f */
[----:B0-----:R0:W-:Y:S03]  /*f5b0*/  @!P2 SYNCS.ARRIVE.TRANS64 RZ, [R13+URZ], R5 ;  /* 0x000000050dffa9a7 */ /* 0x0011e6000800003f */
[----:B------:R-:W-:-:S06]  /*f5c0*/  UISETP.NE.AND UP0, UPT, UR7, 0x2, UPT ;  /* 0x000000020700788c */ /* 0x000fcc000bf05270 */
[----:B------:R-:W-:-:S13]  /*f5d0*/  PLOP3.LUT P1, PT, PT, PT, UP0, 0x80, 0x0 ;  /* 0x000000000000781c */ /* 0x000fda0003f2f008 */
[----:B0-----:R-:W-:Y:S05]  /*f5e0*/  @P1 BRA `(.L_x_303) ;  /* 0x0000000000041947 */ /* 0x001fea0003800000 */
[----:B------:R-:W-:Y:S01]  /*f5f0*/  BPT.TRAP 0x1 ;  /* 0x000000040000795c */ /* 0x000fe20000300000 */
.L_x_303:
[----:B------:R-:W-:Y:S05]  /*f600*/  @P0 BRA `(.L_x_304) ;  /* 0x0000000000040947 */ /* 0x000fea0003800000 */
[----:B------:R-:W-:Y:S01]  /*f610*/  BPT.TRAP 0x1 ;  /* 0x000000040000795c */ /* 0x000fe20000300000 */
.L_x_304:
[--C-:B-1----:R-:W-:Y:S01]  /*f620*/  IMAD R4, R3, 0x4000, R10.reuse ;  /* 0x0000400003047824 */ /* 0x102fe200078e020a */
[----:B------:R-:W-:Y:S01]  /*f630*/  R2UR UR9, R13 ;  /* 0x000000000d0972ca */ /* 0x000fe200000e0000 */
[----:B------:R-:W-:Y:S01]  /*f640*/  IMAD R10, R3, 0x2000, R10 ;  /* 0x00002000030a7824 */ /* 0x000fe200078e020a */
[----:B------:R-:W-:Y:S01]  /*f650*/  UIADD3 UR14, UP0, UR24, 0xf0, URZ ;  /* 0x000000f0180e7890 */ /* 0x000fe2000ff1e03f */
[----:B------:R-:W-:Y:S01]  /*f660*/  VIADD R14, R14, 0xffffffff ;  /* 0xffffffff0e0e7836 */ /* 0x000fe20000000000 */
[----:B------:R-:W-:Y:S01]  /*f670*/  R2UR UR7, R4 ;  /* 0x00000000040772ca */ /* 0x000fe200000e0000 */
[----:B------:R-:W-:Y:S01]  /*f680*/  UIADD3 UR28, UP1, UR24, 0x1f0, URZ ;  /* 0x000001f0181c7890 */ /* 0x000fe2000ff3e03f */
[----:B------:R-:W-:Y:S01]  /*f690*/  R2UR UR8, R10 ;  /* 0x000000000a0872ca */ /* 0x000fe200000e0000 */
[----:B------:R-:W-:Y:S01]  /*f6a0*/  UIADD3.X UR15, URZ, UR25, URZ, UP0, !UPT ;  /* 0x000000193f0f7290 */ /* 0x000fe200087fe43f */
[----:B------:R-:W-:Y:S01]  /*f6b0*/  R2UR UR11, R7 ;  /* 0x00000000070b72ca */ /* 0x000fe200000e0000 */
[----:B------:R-:W-:Y:S01]  /*f6c0*/  VIADD R3, R3, 0x1 ;  /* 0x0000000103037836 */ /* 0x000fe20000000000 */
[----:B------:R-:W-:Y:S01]  /*f6d0*/  R2UR UR10, R12 ;  /* 0x000000000c0a72ca */ /* 0x000fe200000e0000 */
[----:B------:R-:W-:Y:S01]  /*f6e0*/  UIADD3.X UR29, URZ, UR25, URZ, UP1, !UPT ;  /* 0x000000193f1d7290 */ /* 0x000fe20008ffe43f */
[----:B------:R-:W-:Y:S01]  /*f6f0*/  R2UR UR12, R11 ;  /* 0x000000000b0c72ca */ /* 0x000fe200000e0000 */
[----:B------:R-:W-:Y:S01]  /*f700*/  UMOV UR16, 0x0 ;  /* 0x0000000000107882 */ /* 0x000fe20000000000 */
[----:B------:R-:W-:Y:S01]  /*f710*/  R2UR UR21, R6 ;  /* 0x00000000061572ca */ /* 0x000fe200000e0000 */
[----:B------:R-:W-:Y:S01]  /*f720*/  UMOV UR17, 0x10000000 ;  /* 0x1000000000117882 */ /* 0x000fe20000000000 */
[----:B------:R-:W-:Y:S01]  /*f730*/  ISETP.GT.AND P3, PT, R14, 0x1, PT ;  /* 0x000000010e00780c */ /* 0x000fe20003f64270 */
[----:B------:R-:W-:Y:S01]  /*f740*/  UIADD3 UR7, UR7, 0x180, URZ ;  /* 0x0000018007077890 */ /* 0x000fe2000fffe03f */
[----:B------:R-:W-:Y:S01]  /*f750*/  ISETP.NE.AND P1, PT, R3, 0x9, PT ;  /* 0x000000090300780c */ /* 0x000fe20003f25270 */
[----:B------:R-:W-:Y:S01]  /*f760*/  UIADD3 UR19, UR8, 0x24180, URZ ;  /* 0x0002418008137890 */ /* 0x000fe2000fffe03f */
[----:B------:R-:W-:-:S02]  /*f770*/  VIADD R12, R12, 0x40 ;  /* 0x000000400c0c7836 */ /* 0x000fc40000000000 */
[----:B------:R-:W-:Y:S02]  /*f780*/  SEL R5, RZ, 0x1, P1 ;  /* 0x00000001ff057807 */ /* 0x000fe40000800000 */
[----:B------:R-:W-:Y:S01]  /*f790*/  UMOV UR8, UR7 ;  /* 0x0000000700087c82 */ /* 0x000fe20008000000 */
[----:B------:R-:W-:Y:S01]  /*f7a0*/  SEL R3, R3, RZ, P1 ;  /* 0x000000ff03037207 */ /* 0x000fe20000800000 */
[----:B------:R0:W-:Y:S01]  /*f7b0*/  UTMALDG.3D [UR8], [UR14], desc[UR16] ;  /* 0x000010080e0075b4 */ /* 0x0001e20008011000 */
[----:B------:R-:W-:Y:S01]  /*f7c0*/  LOP3.LUT R2, R2, R5, RZ, 0x3c, !PT ;  /* 0x0000000502027212 */ /* 0x000fe200078e3cff */
[----:B0-----:R-:W-:Y:S01]  /*f7d0*/  UMOV UR8, UR19 ;  /* 0x0000001300087c82 */ /* 0x001fe20008000000 */
[----:B------:R-:W-:Y:S02]  /*f7e0*/  UMOV UR11, UR21 ;  /* 0x00000015000b7c82 */ /* 0x000fe40008000000 */
[----:B------:R0:W-:Y:S02]  /*f7f0*/  UTMALDG.3D [UR8], [UR28], desc[UR16] ;  /* 0x000010081c0075b4 */ /* 0x0001e40008011000 */
[----:B0-----:R-:W-:Y:S05]  /*f800*/  @P3 BRA `(.L_x_305) ;  /* 0xfffffffc00443947 */ /* 0x001fea000383ffff */
.L_x_301:
[----:B------:R-:W-:Y:S05]  /*f810*/  BSYNC B1 ;  /* 0x0000000000017941 */ /* 0x000fea0003800000 */
.L_x_300:
[----:B------:R-:W2:Y:S01]  /*f820*/  LDL.LU R15, [R1+0x78] ;  /* 0x00007800010f7983 */ /* 0x000ea20000300800 */
[----:B------:R-:W-:Y:S01]  /*f830*/  LOP3.LUT P5, RZ, R9, 0xff, RZ, 0xc0, !PT ;  /* 0x000000ff09ff7812 */ /* 0x000fe200078ac0ff */
[----:B------:R-:W-:Y:S01]  /*f840*/  VIADD R8, R8, UR20 ;  /* 0x0000001408087c36 */ /* 0x000fe20008000000 */
[----:B------:R-:W-:Y:S01]  /*f850*/  ULDC.64 UR8, c[0x0][0x650] ;  /* 0x0001940000087ab9 */ /* 0x000fe20000000a00 */
[----:B------:R-:W3:Y:S01]  /*f860*/  LDL.LU R13, [R1+0x7c] ;  /* 0x00007c00010d7983 */ /* 0x000ee20000300800 */
[----:B------:R-:W-:Y:S01]  /*f870*/  IMAD.U32 R5, RZ, RZ, UR20 ;  /* 0x00000014ff057e24 */ /* 0x000fe2000f8e00ff */
[----:B------:R-:W-:Y:S01]  /*f880*/  UISETP.GE.U32.AND UP0, UPT, UR20, 0x9, UPT ;  /* 0x000000091400788c */ /* 0x000fe2000bf06070 */
[----:B------:R-:W-:Y:S01]  /*f890*/  ISETP.GT.U32.AND P1, PT, R8, 0x8, PT ;  /* 0x000000080800780c */ /* 0x000fe20003f24070 */
[----:B------:R-:W-:Y:S01]  /*f8a0*/  BSSY B1, `(.L_x_306) ;  /* 0x000006c000017945 */ /* 0x000fe20003800000 */
[----:B------:R-:W-:Y:S01]  /*f8b0*/  IMAD.MOV.U32 R6, RZ, RZ, -0x1 ;  /* 0xffffffffff067424 */ /* 0x000fe200078e00ff */
[----:B------:R-:W-:Y:S01]  /*f8c0*/  PRMT R9, RZ, 0x7610, R9 ;  /* 0x00007610ff097816 */ /* 0x000fe20000000009 */
[----:B------:R-:W-:Y:S01]  /*f8d0*/  IMAD.MOV.U32 R11, RZ, RZ, -0x1 ;  /* 0xffffffffff0b7424 */ /* 0x000fe200078e00ff */
[----:B------:R-:W-:-:S02]  /*f8e0*/  ISETP.LT.U32.AND P1, PT, R5, 0x9, P1 ;  /* 0x000000090500780c */ /* 0x000fc40000f21070 */
[----:B------:R-:W0:Y:S01]  /*f8f0*/  @P5 S2R R3, SR_CgaCtaId ;  /* 0x0000000000035919 */ /* 0x000e220000008800 */
[----:B------:R-:W-:Y:S02]  /*f900*/  @P5 MOV R2, 0x400 ;  /* 0x0000040000025802 */ /* 0x000fe40000000f00 */
[----:B------:R-:W-:Y:S02]  /*f910*/  PLOP3.LUT P3, PT, PT, PT, UP0, 0x80, 0x0 ;  /* 0x000000000000781c */ /* 0x000fe40003f6f008 */
[----:B0-----:R-:W-:Y:S01]  /*f920*/  @P5 LEA R4, R3, R2, 0x18 ;  /* 0x0000000203045211 */ /* 0x001fe200078ec0ff */
[----:B------:R-:W-:-:S03]  /*f930*/  IMAD.WIDE.U32 R2, R8, 0x38e38e39, RZ ;  /* 0x38e38e3908027825 */ /* 0x000fc600078e00ff */
[----:B------:R0:W-:Y:S02]  /*f940*/  @P5 SYNCS.ARRIVE.TRANS64.A1T0 RZ, [R4+URZ+0xa8], RZ ;  /* 0x0000a8ff04ff59a7 */ /* 0x0001e4000810003f */
[----:B------:R-:W-:Y:S02]  /*f950*/  SHF.R.U32.HI R5, RZ, 0x1, R3 ;  /* 0x00000001ff057819 */ /* 0x000fe40000011603 */
[----:B------:R-:W-:Y:S02]  /*f960*/  SEL R3, RZ, 0x1, !P1 ;  /* 0x00000001ff037807 */ /* 0x000fe40004800000 */
[----:B------:R-:W-:Y:S01]  /*f970*/  PRMT R2, RZ, 0x7610, R2 ;  /* 0x00007610ff027816 */ /* 0x000fe20000000002 */
[----:B------:R-:W-:Y:S01]  /*f980*/  IMAD R8, R5, -0x9, R8 ;  /* 0xfffffff705087824 */ /* 0x000fe200078e0208 */
[----:B------:R-:W-:-:S04]  /*f990*/  LOP3.LUT R0, R0, R3, RZ, 0x3c, !PT ;  /* 0x0000000300007212 */ /* 0x000fc800078e3cff */
[----:B------:R-:W-:Y:S01]  /*f9a0*/  @P3 LOP3.LUT R0, R0, 0x1, R5, 0x78, !PT ;  /* 0x0000000100003812 */ /* 0x000fe200078e7805 */
[----:B------:R-:W-:Y:S01]  /*f9b0*/  IMAD.MOV.U32 R5, RZ, RZ, -0x1 ;  /* 0xffffffffff057424 */ /* 0x000fe200078e00ff */
[----:B---3--:R-:W-:-:S04]  /*f9c0*/  IADD3 R13, P5, R13, UR22, RZ ;  /* 0x000000160d0d7c10 */ /* 0x008fc8000ffbe0ff */
[----:B--2---:R-:W-:Y:S01]  /*f9d0*/  IADD3.X R15, R15, UR18, RZ, P5, !PT ;  /* 0x000000120f0f7c10 */ /* 0x004fe2000affe4ff */
[----:B------:R0:W-:Y:S01]  /*f9e0*/  STL [R1+0x7c], R13 ;  /* 0x00007c0d01007387 */ /* 0x0001e20000100800 */
[----:B------:R-:W-:-:S03]  /*f9f0*/  ISETP.GE.U32.AND P1, PT, R13, UR8, PT ;  /* 0x000000080d007c0c */ /* 0x000fc6000bf26070 */
[----:B------:R0:W-:Y:S01]  /*fa00*/  STL [R1+0x78], R15 ;  /* 0x0000780f01007387 */ /* 0x0001e20000100800 */
[----:B------:R-:W-:-:S13]  /*fa10*/  ISETP.GE.U32.AND.EX P1, PT, R15, UR9, PT, P1 ;  /* 0x000000090f007c0c */ /* 0x000fda000bf26110 */
[----:B0-----:R-:W-:Y:S05]  /*fa20*/  @P1 BRA `(.L_x_307) ;  /* 0x00000004004c1947 */ /* 0x001fea0003800000 */
[----:B------:R-:W-:Y:S01]  /*fa30*/  ULDC.64 UR8, c[0x0][0x628] ;  /* 0x00018a0000087ab9 */ /* 0x000fe20000000a00 */
[----:B------:R-:W0:Y:S01]  /*fa40*/  S2R R12, SR_CTAID.X ;  /* 0x00000000000c7919 */ /* 0x000e220000002500 */
[----:B------:R-:W-:Y:S01]  /*fa50*/  ISETP.NE.U32.AND P1, PT, RZ, UR8, PT ;  /* 0x00000008ff007c0c */ /* 0x000fe2000bf25070 */
[----:B------:R-:W-:Y:S01]  /*fa60*/  ULDC UR10, c[0x0][0x630] ;  /* 0x00018c00000a7ab9 */ /* 0x000fe20000000800 */
[----:B------:R-:W-:Y:S01]  /*fa70*/  IMAD.MOV.U32 R2, RZ, RZ, R13 ;  /* 0x000000ffff027224 */ /* 0x000fe200078e000d */
[----:B------:R-:W1:Y:S01]  /*fa80*/  S2R R10, SR_CTAID.Y ;  /* 0x00000000000a7919 */ /* 0x000e620000002600 */
[----:B------:R-:W-:Y:S01]  /*fa90*/  ISETP.NE.AND.EX P1, PT, RZ, UR9, PT, P1 ;  /* 0x00000009ff007c0c */ /* 0x000fe2000bf25310 */
[----:B------:R-:W-:-:S12]  /*faa0*/  IMAD.MOV.U32 R3, RZ, RZ, R15 ;  /* 0x000000ffff037224 */ /* 0x000fd800078e000f */
[----:B------:R-:W-:Y:S05]  /*fab0*/  @!P1 BRA `(.L_x_308) ;  /* 0x0000000000289947 */ /* 0x000fea0003800000 */
[----:B------:R-:W-:Y:S02]  /*fac0*/  ULDC UR7, c[0x0][0x634] ;  /* 0x00018d0000077ab9 */ /* 0x000fe40000000800 */
[----:B------:R-:W-:-:S05]  /*fad0*/  IADD3 R7, P1, R13, UR7, RZ ;  /* 0x000000070d077c10 */ /* 0x000fca000ff3e0ff */
[----:B------:R-:W-:-:S04]  /*fae0*/  IMAD.X R11, RZ, RZ, R15, P1 ;  /* 0x000000ffff0b7224 */ /* 0x000fc800008e060f */
[----:B------:R-:W-:-:S04]  /*faf0*/  IMAD.WIDE.U32 R4, R11, UR8, RZ ;  /* 0x000000080b047c25 */ /* 0x000fc8000f8e00ff */
[----:B------:R-:W-:-:S04]  /*fb00*/  IMAD.WIDE.U32 R4, P1, R7, UR9, R4 ;  /* 0x0000000907047c25 */ /* 0x000fc8000f820004 */
[----:B------:R-:W-:-:S04]  /*fb10*/  IMAD.WIDE.U32 R6, R7, UR8, RZ ;  /* 0x0000000807067c25 */ /* 0x000fc8000f8e00ff */
[----:B------:R-:W-:Y:S01]  /*fb20*/  IMAD.X R3, RZ, RZ, RZ, P1 ;  /* 0x000000ffff037224 */ /* 0x000fe200008e06ff */
[----:B------:R-:W-:Y:S01]  /*fb30*/  IADD3 RZ, P1, R7, R4, RZ ;  /* 0x0000000407ff7210 */ /* 0x000fe20007f3e0ff */
[----:B------:R-:W-:-:S04]  /*fb40*/  IMAD.MOV.U32 R2, RZ, RZ, R5 ;  /* 0x000000ffff027224 */ /* 0x000fc800078e0005 */
[----:B------:R-:W-:-:S08]  /*fb50*/  IMAD.WIDE.U32.X R2, R11, UR9, R2, P1 ;  /* 0x000000090b027c25 */ /* 0x000fd000088e0402 */
.L_x_308:
[--C-:B------:R-:W-:Y:S01]  /*fb60*/  SHF.R.U64 R11, R2, UR10, R3.reuse ;  /* 0x0000000a020b7c19 */ /* 0x100fe20008001203 */
[----:B------:R-:W-:Y:S01]  /*fb70*/  ULDC.64 UR8, c[0x0][0x620] ;  /* 0x0001880000087ab9 */ /* 0x000fe20000000a00 */
[----:B------:R-:W-:Y:S01]  /*fb80*/  SHF.R.U32.HI R2, RZ, UR10, R3 ;  /* 0x0000000aff027c19 */ /* 0x000fe20008011603 */
[----:B------:R-:W-:Y:S01]  /*fb90*/  IMAD.MOV.U32 R3, RZ, RZ, R15 ;  /* 0x000000ffff037224 */ /* 0x000fe200078e000f */
[----:B------:R-:W-:Y:S01]  /*fba0*/  IADD3 R5, P1, RZ, -R11, RZ ;  /* 0x8000000bff057210 */ /* 0x000fe20007f3e0ff */
[----:B------:R-:W-:Y:S01]  /*fbb0*/  ULDC UR7, c[0x0][0x150] ;  /* 0x0000540000077ab9 */ /* 0x000fe20000000800 */
[----:B0-----:R-:W-:Y:S01]  /*fbc0*/  I2FP.F32.U32 R6, R12 ;  /* 0x0000000c00067245 */ /* 0x001fe20000201000 */
[----:B------:R-:W0:Y:S01]  /*fbd0*/  LDC R7, c[0x0][0x144] ;  /* 0x00005100ff077b82 */ /* 0x000e220000000800 */
[----:B------:R-:W-:Y:S01]  /*fbe0*/  ULDC.64 UR10, c[0x0][0x640] ;  /* 0x00019000000a7ab9 */ /* 0x000fe20000000a00 */
[----:B------:R-:W-:Y:S01]  /*fbf0*/  IMAD.X R2, RZ, RZ, ~R2, P1 ;  /* 0x000000ffff027224 */ /* 0x000fe200008e0e02 */
[----:B------:R-:W-:Y:S01]  /*fc00*/  ISETP.NE.U32.AND P1, PT, RZ, UR10, PT ;  /* 0x0000000aff007c0c */ /* 0x000fe2000bf25070 */
[----:B------:R-:W-:Y:S01]  /*fc10*/  FMUL R6, R6, UR7 ;  /* 0x0000000706067c20 */ /* 0x000fe20008400000 */
[----:B------:R-:W-:Y:S01]  /*fc20*/  ULDC UR7, c[0x0][0x618] ;  /* 0x0001860000077ab9 */ /* 0x000fe20000000800 */
[----:B------:R-:W-:Y:S01]  /*fc30*/  IMAD R4, R2, UR8, RZ ;  /* 0x0000000802047c24 */ /* 0x000fe2000f8e02ff */
[----:B------:R-:W-:Y:S01]  /*fc40*/  ISETP.NE.AND.EX P1, PT, RZ, UR11, PT, P1 ;  /* 0x0000000bff007c0c */ /* 0x000fe2000bf25310 */
[----:B------:R-:W-:Y:S01]  /*fc50*/  IMAD.MOV.U32 R2, RZ, RZ, R13 ;  /* 0x000000ffff027224 */ /* 0x000fe200078e000d */
[----:B------:R-:W2:Y:S01]  /*fc60*/  LDC R15, c[0x0][0x148] ;  /* 0x00005200ff0f7b82 */ /* 0x000ea20000000800 */
[----:B------:R-:W3:Y:S02]  /*fc70*/  F2I.U32.TRUNC.NTZ R6, R6 ;  /* 0x0000000600067305 */ /* 0x000ee4000020f000 */
[----:B------:R-:W-:Y:S01]  /*fc80*/  IMAD.WIDE.U32 R2, R5, UR8, R2 ;  /* 0x0000000805027c25 */ /* 0x000fe2000f8e0002 */
[----:B------:R-:W-:-:S03]  /*fc90*/  ULDC UR8, c[0x0][0x154] ;  /* 0x0000550000087ab9 */ /* 0x000fc60000000800 */
[----:B------:R-:W-:Y:S01]  /*fca0*/  IMAD R5, R5, UR9, R4 ;  /* 0x0000000905057c24 */ /* 0x000fe2000f8e0204 */
[----:B------:R-:W-:-:S03]  /*fcb0*/  ULDC UR9, c[0x0][0x608] ;  /* 0x0001820000097ab9 */ /* 0x000fc60000000800 */
[----:B------:R-:W-:-:S05]  /*fcc0*/  IMAD.IADD R3, R3, 0x1, R5 ;  /* 0x0000000103037824 */ /* 0x000fca00078e0205 */
[----:B------:R-:W-:Y:S01]  /*fcd0*/  SHF.R.U64 R13, R2, UR7, R3 ;  /* 0x00000007020d7c19 */ /* 0x000fe20008001203 */
[----:B---3--:R-:W-:Y:S01]  /*fce0*/  IMAD.MOV R6, RZ, RZ, -R6 ;  /* 0x000000ffff067224 */ /* 0x008fe200078e0a06 */
[----:B-1----:R-:W-:-:S03]  /*fcf0*/  I2FP.F32.U32 R2, R10 ;  /* 0x0000000a00027245 */ /* 0x002fc60000201000 */
[----:B0-----:R-:W-:Y:S02]  /*fd00*/  IMAD R19, R7, R6, R12 ;  /* 0x0000000607137224 */ /* 0x001fe400078e020c */
[----:B------:R-:W-:Y:S01]  /*fd10*/  FMUL R4, R2, UR8 ;  /* 0x0000000802047c20 */ /* 0x000fe20008400000 */
[----:B------:R-:W-:Y:S01]  /*fd20*/  SHF.R.U32.HI R2, RZ, UR7, R3 ;  /* 0x00000007ff027c19 */ /* 0x000fe20008011603 */
[----:B------:R-:W-:Y:S02]  /*fd30*/  ULDC UR7, c[0x0][0x658] ;  /* 0x0001960000077ab9 */ /* 0x000fe40000000800 */
[----:B------:R0:W1:Y:S01]  /*fd40*/  F2I.U32.TRUNC.NTZ R18, R4 ;  /* 0x0000000400127305 */ /* 0x000062000020f000 */
[--C-:B------:R-:W-:Y:S02]  /*fd50*/  SHF.R.U64 R16, R13, UR9, R2.reuse ;  /* 0x000000090d107c19 */ /* 0x100fe40008001202 */
[----:B------:R-:W-:-:S04]  /*fd60*/  SHF.R.U32.HI R3, RZ, UR9, R2 ;  /* 0x00000009ff037c19 */ /* 0x000fc80008011602 */
[--C-:B------:R-:W-:Y:S02]  /*fd70*/  SHF.R.U64 R14, R16, UR7, R3.reuse ;  /* 0x00000007100e7c19 */ /* 0x100fe40008001203 */
[----:B------:R-:W-:-:S03]  /*fd80*/  SHF.R.U32.HI R3, RZ, UR7, R3 ;  /* 0x00000007ff037c19 */ /* 0x000fc60008011603 */
[----:B------:R-:W-:Y:S01]  /*fd90*/  IMAD.MOV.U32 R2, RZ, RZ, R14 ;  /* 0x000000ffff027224 */ /* 0x000fe200078e000e */
[----:B0-2---:R-:W-:Y:S06]  /*fda0*/  @!P1 BRA `(.L_x_309) ;  /* 0x0000000000289947 */ /* 0x005fec0003800000 */
        /* <DEDUP_REMOVED lines=10> */
.L_x_309:
[----:B------:R-:W-:Y:S01]  /*fe50*/  ULDC UR7, c[0x0][0x648] ;  /* 0x0001920000077ab9 */ /* 0x000fe20000000800 */
[----:B-1----:R-:W-:Y:S01]  /*fe60*/  IMAD.MOV R18, RZ, RZ, -R18 ;  /* 0x000000ffff127224 */ /* 0x002fe200078e0a12 */
[----:B------:R-:W-:Y:S01]  /*fe70*/  SHF.R.U64 R3, R2, UR7, R3 ;  /* 0x0000000702037c19 */ /* 0x000fe20008001203 */
[----:B------:R-:W-:Y:S01]  /*fe80*/  ULDC UR7, c[0x0][0x638] ;  /* 0x00018e0000077ab9 */ /* 0x000fe20000000800 */
[----:B------:R-:W-:Y:S01]  /*fe90*/  LOP3.LUT R2, R16, UR6, RZ, 0xc0, !PT ;  /* 0x0000000610027c12 */ /* 0x000fe2000f8ec0ff */
[----:B------:R-:W-:Y:S01]  /*fea0*/  @P4 IMAD R19, R15, R18, R10 ;  /* 0x000000120f134224 */ /* 0x000fe200078e020a */
[----:B------:R-:W-:Y:S01]  /*feb0*/  LOP3.LUT R13, R13, UR4, RZ, 0xc0, !PT ;  /* 0x000000040d0d7c12 */ /* 0x000fe2000f8ec0ff */
[----:B------:R-:W-:Y:S01]  /*fec0*/  IMAD.MOV R5, RZ, RZ, -R3 ;  /* 0x000000ffff057224 */ /* 0x000fe200078e0a03 */
[----:B------:R-:W-:Y:S01]  /*fed0*/  ULDC UR8, c[0x0][0x610] ;  /* 0x0001840000087ab9 */ /* 0x000fe20000000800 */
[----:B------:R-:W-:Y:S02]  /*fee0*/  IMAD R2, R3, UR5, R2 ;  /* 0x0000000503027c24 */ /* 0x000fe4000f8e0202 */
[----:B------:R-:W-:Y:S01]  /*fef0*/  IMAD R14, R5, UR7, R14 ;  /* 0x00000007050e7c24 */ /* 0x000fe2000f8e020e */
[----:B------:R-:W-:Y:S01]  /*ff00*/  ULDC UR7, c[0x0][0x600] ;  /* 0x0001800000077ab9 */ /* 0x000fe20000000800 */
[----:B------:R-:W-:-:S02]  /*ff10*/  IMAD R5, R2, UR8, R19 ;  /* 0x0000000802057c24 */ /* 0x000fc4000f8e0213 */
[----:B------:R-:W-:Y:S02]  /*ff20*/  IMAD R14, R14, UR7, R13 ;  /* 0x000000070e0e7c24 */ /* 0x000fe4000f8e020d */
[----:B------:R-:W-:-:S03]  /*ff30*/  IMAD.MOV.U32 R2, RZ, RZ, 0x1 ;  /* 0x00000001ff027424 */ /* 0x000fc600078e00ff */
[----:B------:R-:W-:Y:S02]  /*ff40*/  SEL R6, R14, R5, !P4 ;  /* 0x000000050e067207 */ /* 0x000fe40006000000 */
[----:B------:R-:W-:-:S07]  /*ff50*/  SEL R5, R5, R14, !P4 ;  /* 0x0000000e05057207 */ /* 0x000fce0006000000 */
.L_x_307:
[----:B------:R-:W-:Y:S05]  /*ff60*/  BSYNC B1 ;  /* 0x0000000000017941 */ /* 0x000fea0003800000 */
.L_x_306:
[----:B------:R-:W-:-:S13]  /*ff70*/  LOP3.LUT P1, RZ, R2, 0xff, RZ, 0xc0, !PT ;  /* 0x000000ff02ff7812 */ /* 0x000fda000782c0ff */
[----:B------:R-:W-:Y:S05]  /*ff80*/  @P1 BRA `(.L_x_310) ;  /* 0xfffffff400301947 */ /* 0x000fea000383ffff */
[----:B------:R-:W-:Y:S05]  /*ff90*/  BSYNC B0 ;  /* 0x0000000000007941 */ /* 0x000fea0003800000 */
.L_x_298:
[----:B------:R-:W-:-:S03]  /*ffa0*/  UMOV UR7, 0xffffffff ;  /* 0xffffffff00077882 */ /* 0x000fc60000000000 */
[----:B------:R-:W-:Y:S05]  /*ffb0*/  BRA.DIV UR7, `(.L_x_311) ;  /* 0x0000000607dc7947 */ /* 0x000fea000b800000 */
[----:B------:R-:W-:-:S13]  /*ffc0*/  ELECT P0, URZ, PT ;  /* 0x00000000003f782f */ /* 0x000fda0003800000 */
.L_x_330:
[----:B------:R-:W-:Y:S04]  /*ffd0*/  BSSY B0, `(.L_x_312) ;  /* 0x0000059000007945 */ /* 0x000fe80003800000 */
[----:B------:R-:W-:Y:S05]  /*ffe0*/  @!P0 BRA `(.L_x_313) ;  /* 0x00000004005c8947 */ /* 0x000fea0003800000 */
[----:B------:R-:W-:-:S04]  /*fff0*/  ULOP3.LUT UR7, UR13, 0x2, URZ, 0xfc, !UPT ;  /* 0x000000020d077892 */ /* 0x000fc8000f8efc3f */
[----:B------:R-:W-:-:S06]  /*10000*/  UISETP.NE.AND UP0, UPT, UR7, 0x3, UPT ;  /* 0x000000030700788c */ /* 0x000fcc000bf05270 */
[----:B------:R-:W-:-:S13]  /*10010*/  PLOP3.LUT P0, PT, PT, PT, UP0, 0x80, 0x0 ;  /* 0x000000000000781c */ /* 0x000fda0003f0f008 */
[----:B------:R-:W-:Y:S05]  /*10020*/  @!P0 BRA `(.L_x_314) ;  /* 0x0000000000048947 */ /* 0x000fea0003800000 */
[----:B------:R-:W-:Y:S01]  /*10030*/  BPT.TRAP 0x1 ;  /* 0x000000040000795c */ /* 0x000fe20000300000 */
.L_x_314:
[----:B------:R-:W0:Y:S01]  /*10040*/  S2R R3, SR_CgaCtaId ;  /* 0x0000000000037919 */ /* 0x000e220000008800 */
[----:B------:R-:W-:-:S04]  /*10050*/  MOV R2, 0x400 ;  /* 0x0000040000027802 */ /* 0x000fc80000000f00 */
[----:B0-----:R-:W-:Y:S02]  /*10060*/  LEA R3, R3, R2, 0x18 ;  /* 0x0000000203037211 */ /* 0x001fe400078ec0ff */
[----:B------:R-:W-:-:S03]  /*10070*/  SHF.L.U32 R2, R0, 0x1f, RZ ;  /* 0x0000001f00027819 */ /* 0x000fc600000006ff */
[----:B------:R-:W-:-:S04]  /*10080*/  VIADD R3, R3, 0x48 ;  /* 0x0000004803037836 */ /* 0x000fc80000000000 */
[C---:B------:R-:W-:Y:S02]  /*10090*/  IMAD R7, R8.reuse, 0x8, R3 ;  /* 0x0000000808077824 */ /* 0x040fe400078e0203 */
[----:B------:R-:W-:Y:S02]  /*100a0*/  VIADD R8, R8, 0x1 ;  /* 0x0000000108087836 */ /* 0x000fe40000000000 */
[----:B------:R-:W0:Y:S03]  /*100b0*/  SYNCS.PHASECHK.TRANS64.TRYWAIT P0, [R7+URZ], R2 ;  /* 0x00000002070075a7 */ /* 0x000e26000800017f */
[----:B------:R-:W-:-:S04]  /*100c0*/  ISETP.NE.AND P1, PT, R8, 0x9, PT ;  /* 0x000000090800780c */ /* 0x000fc80003f25270 */
[----:B------:R-:W-:Y:S02]  /*100d0*/  SEL R5, RZ, 0x1, P1 ;  /* 0x00000001ff057807 */ /* 0x000fe40000800000 */
[----:B------:R-:W-:Y:S02]  /*100e0*/  SEL R8, R8, RZ, P1 ;  /* 0x000000ff08087207 */ /* 0x000fe40000800000 */
[----:B------:R-:W-:-:S03]  /*100f0*/  LOP3.LUT R5, R0, R5, RZ, 0x3c, !PT ;  /* 0x0000000500057212 */ /* 0x000fc600078e3cff */
[----:B------:R-:W-:Y:S01]  /*10100*/  IMAD R9, R8, 0x8, R3 ;  /* 0x0000000808097824 */ /* 0x000fe200078e0203 */
[----:B------:R-:W-:Y:S01]  /*10110*/  SHF.L.U32 R4, R5, 0x1f, RZ ;  /* 0x0000001f05047819 */ /* 0x000fe200000006ff */
[----:B0-----:R-:W-:Y:S06]  /*10120*/  @!P0 BRA `(.L_x_315) ;  /* 0x0000000400a48947 */ /* 0x001fec0003800000 */
.L_x_331:
[----:B------:R-:W1:Y:S01]  /*10130*/  SYNCS.PHASECHK.TRANS64.TRYWAIT P0, [R9+URZ], R4 ;  /* 0x00000004090075a7 */ /* 0x000e62000800017f */
[----:B------:R-:W-:-:S05]  /*10140*/  VIADD R0, R8, 0x1 ;  /* 0x0000000108007836 */ /* 0x000fca0000000000 */
[----:B------:R-:W-:-:S04]  /*10150*/  ISETP.NE.AND P1, PT, R0, 0x9, PT ;  /* 0x000000090000780c */ /* 0x000fc80003f25270 */
[----:B0-----:R-:W-:Y:S02]  /*10160*/  SEL R2, RZ, 0x1, P1 ;  /* 0x00000001ff027807 */ /* 0x001fe40000800000 */
[----:B------:R-:W-:Y:S02]  /*10170*/  SEL R0, R0, RZ, P1 ;  /* 0x000000ff00007207 */ /* 0x000fe40000800000 */
[----:B------:R-:W-:-:S03]  /*10180*/  LOP3.LUT R7, R5, R2, RZ, 0x3c, !PT ;  /* 0x0000000205077212 */ /* 0x000fc600078e3cff */
[----:B------:R-:W-:Y:S01]  /*10190*/  IMAD R6, R0, 0x8, R3 ;  /* 0x0000000800067824 */ /* 0x000fe200078e0203 */
[----:B------:R-:W-:Y:S01]  /*101a0*/  SHF.L.U32 R5, R7, 0x1f, RZ ;  /* 0x0000001f07057819 */ /* 0x000fe200000006ff */
[----:B-1----:R-:W-:Y:S06]  /*101b0*/  @!P0 BRA `(.L_x_316) ;  /* 0x0000000400948947 */ /* 0x002fec0003800000 */
.L_x_332:
[----:B------:R-:W1:Y:S01]  /*101c0*/  SYNCS.PHASECHK.TRANS64.TRYWAIT P0, [R6+URZ], R5 ;  /* 0x00000005060075a7 */ /* 0x000e62000800017f */
[----:B------:R-:W-:-:S05]  /*101d0*/  VIADD R0, R0, 0x1 ;  /* 0x0000000100007836 */ /* 0x000fca0000000000 */
[----:B------:R-:W-:-:S04]  /*101e0*/  ISETP.NE.AND P1, PT, R0, 0x9, PT ;  /* 0x000000090000780c */ /* 0x000fc80003f25270 */
[----:B------:R-:W-:Y:S02]  /*101f0*/  SEL R2, RZ, 0x1, P1 ;  /* 0x00000001ff027807 */ /* 0x000fe40000800000 */
[----:B------:R-:W-:Y:S02]  /*10200*/  SEL R0, R0, RZ, P1 ;  /* 0x000000ff00007207 */ /* 0x000fe40000800000 */
[----:B------:R-:W-:-:S03]  /*10210*/  LOP3.LUT R7, R7, R2, RZ, 0x3c, !PT ;  /* 0x0000000207077212 */ /* 0x000fc600078e3cff */
[----:B0-----:R-:W-:Y:S01]  /*10220*/  IMAD R9, R0, 0x8, R3 ;  /* 0x0000000800097824 */ /* 0x001fe200078e0203 */
[----:B------:R-:W-:Y:S01]  /*10230*/  SHF.L.U32 R4, R7, 0x1f, RZ ;  /* 0x0000001f07047819 */ /* 0x000fe200000006ff */
[----:B-1----:R-:W-:Y:S06]  /*10240*/  @!P0 BRA `(.L_x_317) ;  /* 0x0000000400848947 */ /* 0x002fec0003800000 */
.L_x_333:
        /* <DEDUP_REMOVED lines=9> */
.L_x_334:
        /* <DEDUP_REMOVED lines=9> */
.L_x_335:
        /* <DEDUP_REMOVED lines=9> */
.L_x_336:
        /* <DEDUP_REMOVED lines=9> */
.L_x_337:
[----:B------:R-:W1:Y:S01]  /*10490*/  SYNCS.PHASECHK.TRANS64.TRYWAIT P0, [R9+URZ], R4 ;  /* 0x00000004090075a7 */ /* 0x000e62000800017f */
[----:B------:R-:W-:-:S05]  /*104a0*/  VIADD R0, R0, 0x1 ;  /* 0x0000000100007836 */ /* 0x000fca0000000000 */
[----:B------:R-:W-:-:S04]  /*104b0*/  ISETP.NE.AND P1, PT, R0, 0x9, PT ;  /* 0x000000090000780c */ /* 0x000fc80003f25270 */
[----:B------:R-:W-:Y:S02]  /*104c0*/  SEL R2, RZ, 0x1, P1 ;  /* 0x00000001ff027807 */ /* 0x000fe40000800000 */
[----:B------:R-:W-:Y:S02]  /*104d0*/  SEL R0, R0, RZ, P1 ;  /* 0x000000ff00007207 */ /* 0x000fe40000800000 */
[----:B------:R-:W-:Y:S01]  /*104e0*/  LOP3.LUT R2, R7, R2, RZ, 0x3c, !PT ;  /* 0x0000000207027212 */ /* 0x000fe200078e3cff */
[----:B-1----:R-:W-:Y:S06]  /*104f0*/  @!P0 BRA `(.L_x_322) ;  /* 0x00000004003c8947 */ /* 0x002fec0003800000 */
.L_x_338:
[----:B------:R-:W-:Y:S01]  /*10500*/  IMAD R3, R0, 0x8, R3 ;  /* 0x0000000800037824 */ /* 0x000fe200078e0203 */
[----:B------:R-:W-:-:S07]  /*10510*/  SHF.L.U32 R0, R2, 0x1f, RZ ;  /* 0x0000001f02007819 */ /* 0x000fce00000006ff */
.L_x_323:
[----:B--2---:R2:W3:Y:S02]  /*10520*/  SYNCS.PHASECHK.TRANS64.TRYWAIT P0, [R3+URZ], R0 ;  /* 0x00000000030075a7 */ /* 0x0044e4000800017f */
[----:B---3--:R-:W-:Y:S05]  /*10530*/  @!P0 NANOSLEEP.SYNCS 0x989680 ;  /* 0x009896800000895d */ /* 0x008fea0003900000 */
[----:B------:R-:W3:Y:S02]  /*10540*/  @!P0 SYNCS.PHASECHK.TRANS64 P0, [R3+URZ], R0 ;  /* 0x00000000030085a7 */ /* 0x000ee4000800007f */
[----:B---3--:R-:W-:Y:S05]  /*10550*/  @!P0 BRA `(.L_x_323) ;  /* 0xfffffffc00f08947 */ /* 0x008fea000383ffff */
.L_x_313:
[----:B------:R-:W-:Y:S05]  /*10560*/  BSYNC B0 ;  /* 0x0000000000007941 */ /* 0x000fea0003800000 */
.L_x_312:
[----:B------:R-:W-:Y:S05]  /*10570*/  EXIT ;  /* 0x000000000000794d */ /* 0x000fea0003800000 */
.L_x_18:
[----:B-1----:R-:W-:-:S04]  /*10580*/  IMAD.U32 R3, RZ, RZ, UR6 ;  /* 0x00000006ff037e24 */ /* 0x002fc8000f8e00ff */
[----:B------:R1:W2:Y:S03]  /*10590*/  SYNCS.PHASECHK.TRANS64.TRYWAIT P0, [R3+URZ], R0 ;  /* 0x00000000030075a7 */ /* 0x0002a6000800017f */
[----:B--2---:R-:W-:Y:S05]  /*105a0*/  @!P0 NANOSLEEP.SYNCS 0x989680 ;  /* 0x009896800000895d */ /* 0x004fea0003900000 */
[----:B------:R-:W2:Y:S02]  /*105b0*/  @!P0 SYNCS.PHASECHK.TRANS64 P0, [R3+URZ], R0 ;  /* 0x00000000030085a7 */ /* 0x000ea4000800007f */
[----:B--2---:R-:W-:Y:S05]  /*105c0*/  @!P0 BRA `(.L_x_18) ;  /* 0xfffffffc00ec8947 */ /* 0x004fea000383ffff */
[----:B------:R-:W-:Y:S05]  /*105d0*/  BRA `(.L_x_17) ;  /* 0xffffff1400947947 */ /* 0x000fea000383ffff */
.L_x_24:
[----:B-----5:R1:W-:Y:S02]  /*105e0*/  STL [R1+0x88], R0 ;  /* 0x0000880001007387 */ /* 0x0203e40000100800 */
[----:B-1----:R-:W-:-:S04]  /*105f0*/  IMAD.U32 R0, RZ, RZ, UR16 ;  /* 0x00000010ff007e24 */ /* 0x002fc8000f8e00ff */
[----:B------:R1:W2:Y:S03]  /*10600*/  SYNCS.PHASECHK.TRANS64.TRYWAIT P0, [R0+URZ], R229 ;  /* 0x000000e5000075a7 */ /* 0x0002a6000800017f */
[----:B--2---:R-:W-:Y:S05]  /*10610*/  @!P0 NANOSLEEP.SYNCS 0x989680 ;  /* 0x009896800000895d */ /* 0x004fea0003900000 */
[----:B------:R1:W2:Y:S02]  /*10620*/  @!P0 SYNCS.PHASECHK.TRANS64 P0, [R0+URZ], R229 ;  /* 0x000000e5000085a7 */ /* 0x0002a4000800007f */
[----:B-1----:R1:W5:Y:S02]  /*10630*/  LDL.LU R0, [R1+0x88] ;  /* 0x0000880001007983 */ /* 0x0023640000300800 */
[----:B-12---:R-:W-:Y:S05]  /*10640*/  @!P0 BRA `(.L_x_24) ;  /* 0xfffffffc00e48947 */ /* 0x006fea000383ffff */
[----:B------:R-:W-:Y:S05]  /*10650*/  BRA `(.L_x_23) ;  /* 0xffffff2800287947 */ /* 0x000fea000383ffff */
.L_x_299:
[----:B------:R-:W-:Y:S01]  /*10660*/  BSSY B1, `(.L_x_324) ;  /* 0x0000006000017945 */ /* 0x000fe20003800000 */
[----:B------:R-:W-:-:S07]  /*10670*/  IMAD.MOV.U32 R2, RZ, RZ, -0x1 ;  /* 0xffffffffff027424 */ /* 0x000fce00078e00ff */
[----:B------:R-:W-:Y:S05]  /*10680*/  WARPSYNC.COLLECTIVE R2, `(.L_x_325) ;  /* 0x00000000020c7348 */ /* 0x000fea0003c00000 */
[----:B------:R-:W-:Y:S02]  /*10690*/  ELECT P1, UR62, PT ;  /* 0x00000000003e782f */ /* 0x000fe40003820000 */
[----:B------:R-:W-:Y:S01]  /*106a0*/  MOV R2, UR62 ;  /* 0x0000003e00027c02 */ /* 0x000fe20008000f00 */
[----:B------:R-:W-:Y:S10]  /*106b0*/  ENDCOLLECTIVE ;  /* 0x000000000000791b */ /* 0x000ff40003800000 */
.L_x_325:
[----:B------:R-:W-:Y:S05]  /*106c0*/  BSYNC B1 ;  /* 0x0000000000017941 */ /* 0x000fea0003800000 */
.L_x_324:
[----:B------:R-:W-:Y:S05]  /*106d0*/  BRA `(.L_x_326) ;  /* 0xffffffec00687947 */ /* 0x000fea000383ffff */
.L_x_302:
[----:B-1----:R1:W2:Y:S02]  /*106e0*/  SYNCS.PHASECHK.TRANS64.TRYWAIT P1, [R13+URZ+0x48], R4 ;  /* 0x000048040d0075a7 */ /* 0x0022a4000802017f */
[----:B--2---:R-:W-:Y:S05]  /*106f0*/  @!P1 NANOSLEEP.SYNCS 0x989680 ;  /* 0x009896800000995d */ /* 0x004fea0003900000 */
[----:B------:R-:W2:Y:S02]  /*10700*/  @!P1 SYNCS.PHASECHK.TRANS64 P1, [R13+URZ+0x48], R4 ;  /* 0x000048040d0095a7 */ /* 0x000ea4000802007f */
[----:B--2---:R-:W-:Y:S05]  /*10710*/  @!P1 BRA `(.L_x_302) ;  /* 0xfffffffc00f09947 */ /* 0x004fea000383ffff */
[----:B------:R-:W-:Y:S05]  /*10720*/  BRA `(.L_x_327) ;  /* 0xffffffec009c7947 */ /* 0x000fea000383ffff */
.L_x_311:
[----:B------:R-:W-:Y:S01]  /*10730*/  BSSY B0, `(.L_x_328) ;  /* 0x0000006000007945 */ /* 0x000fe20003800000 */
[----:B------:R-:W-:-:S07]  /*10740*/  IMAD.MOV.U32 R2, RZ, RZ, -0x1 ;  /* 0xffffffffff027424 */ /* 0x000fce00078e00ff */
[----:B------:R-:W-:Y:S05]  /*10750*/  WARPSYNC.COLLECTIVE R2, `(.L_x_329) ;  /* 0x00000000020c7348 */ /* 0x000fea0003c00000 */
[----:B------:R-:W-:Y:S02]  /*10760*/  ELECT P1, UR62, PT ;  /* 0x00000000003e782f */ /* 0x000fe40003820000 */
[----:B------:R-:W-:Y:S01]  /*10770*/  MOV R2, UR62 ;  /* 0x0000003e00027c02 */ /* 0x000fe20008000f00 */
[----:B------:R-:W-:Y:S10]  /*10780*/  ENDCOLLECTIVE ;  /* 0x000000000000791b */ /* 0x000ff40003800000 */
.L_x_329:
[----:B------:R-:W-:Y:S05]  /*10790*/  BSYNC B0 ;  /* 0x0000000000007941 */ /* 0x000fea0003800000 */
.L_x_328:
[----:B------:R-:W-:Y:S01]  /*107a0*/  PLOP3.LUT P0, PT, P1, PT, PT, 0x80, 0x0 ;  /* 0x000000000000781c */ /* 0x000fe20000f0f070 */
[----:B------:R-:W-:-:S12]  /*107b0*/  BRA `(.L_x_330) ;  /* 0xfffffff800047947 */ /* 0x000fd8000383ffff */
.L_x_315:
[----:B0-----:R0:W1:Y:S02]  /*107c0*/  SYNCS.PHASECHK.TRANS64.TRYWAIT P0, [R7+URZ], R2 ;  /* 0x00000002070075a7 */ /* 0x001064000800017f */
[----:B-1----:R-:W-:Y:S05]  /*107d0*/  @!P0 NANOSLEEP.SYNCS 0x989680 ;  /* 0x009896800000895d */ /* 0x002fea0003900000 */
[----:B------:R-:W1:Y:S02]  /*107e0*/  @!P0 SYNCS.PHASECHK.TRANS64 P0, [R7+URZ], R2 ;  /* 0x00000002070085a7 */ /* 0x000e64000800007f */
[----:B-1----:R-:W-:Y:S05]  /*107f0*/  @!P0 BRA `(.L_x_315) ;  /* 0xfffffffc00f08947 */ /* 0x002fea000383ffff */
[----:B------:R-:W-:Y:S05]  /*10800*/  BRA `(.L_x_331) ;  /* 0xfffffff800487947 */ /* 0x000fea000383ffff */
.L_x_316:
[----:B0-----:R0:W1:Y:S02]  /*10810*/  SYNCS.PHASECHK.TRANS64.TRYWAIT P0, [R9+URZ], R4 ;  /* 0x00000004090075a7 */ /* 0x001064000800017f */
[----:B-1----:R-:W-:Y:S05]  /*10820*/  @!P0 NANOSLEEP.SYNCS 0x989680 ;  /* 0x009896800000895d */ /* 0x002fea0003900000 */
[----:B------:R-:W1:Y:S02]  /*10830*/  @!P0 SYNCS.PHASECHK.TRANS64 P0, [R9+URZ], R4 ;  /* 0x00000004090085a7 */ /* 0x000e64000800007f */
[----:B-1----:R-:W-:Y:S05]  /*10840*/  @!P0 BRA `(.L_x_316) ;  /* 0xfffffffc00f08947 */ /* 0x002fea000383ffff */
[----:B------:R-:W-:Y:S05]  /*10850*/  BRA `(.L_x_332) ;  /* 0xfffffff800587947 */ /* 0x000fea000383ffff */
.L_x_317:
[----:B0-----:R0:W1:Y:S02]  /*10860*/  SYNCS.PHASECHK.TRANS64.TRYWAIT P0, [R6+URZ], R5 ;  /* 0x00000005060075a7 */ /* 0x001064000800017f */
[----:B-1----:R-:W-:Y:S05]  /*10870*/  @!P0 NANOSLEEP.SYNCS 0x989680 ;  /* 0x009896800000895d */ /* 0x002fea0003900000 */
[----:B------:R-:W1:Y:S02]  /*10880*/  @!P0 SYNCS.PHASECHK.TRANS64 P0, [R6+URZ], R5 ;  /* 0x00000005060085a7 */ /* 0x000e64000800007f */
[----:B-1----:R-:W-:Y:S05]  /*10890*/  @!P0 BRA `(.L_x_317) ;  /* 0xfffffffc00f08947 */ /* 0x002fea000383ffff */
[----:B------:R-:W-:Y:S05]  /*108a0*/  BRA `(.L_x_333) ;  /* 0xfffffff800687947 */ /* 0x000fea000383ffff */
.L_x_318:
[----:B0-----:R0:W1:Y:S02]  /*108b0*/  SYNCS.PHASECHK.TRANS64.TRYWAIT P0, [R9+URZ], R4 ;  /* 0x00000004090075a7 */ /* 0x001064000800017f */
[----:B-1----:R-:W-:Y:S05]  /*108c0*/  @!P0 NANOSLEEP.SYNCS 0x989680 ;  /* 0x009896800000895d */ /* 0x002fea0003900000 */
[----:B------:R-:W1:Y:S02]  /*108d0*/  @!P0 SYNCS.PHASECHK.TRANS64 P0, [R9+URZ], R4 ;  /* 0x00000004090085a7 */ /* 0x000e64000800007f */
[----:B-1----:R-:W-:Y:S05]  /*108e0*/  @!P0 BRA `(.L_x_318) ;  /* 0xfffffffc00f08947 */ /* 0x002fea000383ffff */
[----:B------:R-:W-:Y:S05]  /*108f0*/  BRA `(.L_x_334) ;  /* 0xfffffff800787947 */ /* 0x000fea000383ffff */
.L_x_319:
[----:B0-----:R0:W1:Y:S02]  /*10900*/  SYNCS.PHASECHK.TRANS64.TRYWAIT P0, [R6+URZ], R5 ;  /* 0x00000005060075a7 */ /* 0x001064000800017f */
[----:B-1----:R-:W-:Y:S05]  /*10910*/  @!P0 NANOSLEEP.SYNCS 0x989680 ;  /* 0x009896800000895d */ /* 0x002fea0003900000 */
[----:B------:R-:W1:Y:S02]  /*10920*/  @!P0 SYNCS.PHASECHK.TRANS64 P0, [R6+URZ], R5 ;  /* 0x00000005060085a7 */ /* 0x000e64000800007f */
[----:B-1----:R-:W-:Y:S05]  /*10930*/  @!P0 BRA `(.L_x_319) ;  /* 0xfffffffc00f08947 */ /* 0x002fea000383ffff */
[----:B------:R-:W-:Y:S05]  /*10940*/  BRA `(.L_x_335) ;  /* 0xfffffff800887947 */ /* 0x000fea000383ffff */
.L_x_320:
[----:B0-----:R0:W1:Y:S02]  /*10950*/  SYNCS.PHASECHK.TRANS64.TRYWAIT P0, [R9+URZ], R4 ;  /* 0x00000004090075a7 */ /* 0x001064000800017f */
[----:B-1----:R-:W-:Y:S05]  /*10960*/  @!P0 NANOSLEEP.SYNCS 0x989680 ;  /* 0x009896800000895d */ /* 0x002fea0003900000 */
[----:B------:R-:W1:Y:S02]  /*10970*/  @!P0 SYNCS.PHASECHK.TRANS64 P0, [R9+URZ], R4 ;  /* 0x00000004090085a7 */ /* 0x000e64000800007f */
[----:B-1----:R-:W-:Y:S05]  /*10980*/  @!P0 BRA `(.L_x_320) ;  /* 0xfffffffc00f08947 */ /* 0x002fea000383ffff */
[----:B------:R-:W-:Y:S05]  /*10990*/  BRA `(.L_x_336) ;  /* 0xfffffff800987947 */ /* 0x000fea000383ffff */
.L_x_321:
[----:B0-----:R0:W1:Y:S02]  /*109a0*/  SYNCS.PHASECHK.TRANS64.TRYWAIT P0, [R6+URZ], R5 ;  /* 0x00000005060075a7 */ /* 0x001064000800017f */
[----:B-1----:R-:W-:Y:S05]  /*109b0*/  @!P0 NANOSLEEP.SYNCS 0x989680 ;  /* 0x009896800000895d */ /* 0x002fea0003900000 */
[----:B------:R-:W1:Y:S02]  /*109c0*/  @!P0 SYNCS.PHASECHK.TRANS64 P0, [R6+URZ], R5 ;  /* 0x00000005060085a7 */ /* 0x000e64000800007f */
[----:B-1----:R-:W-:Y:S05]  /*109d0*/  @!P0 BRA `(.L_x_321) ;  /* 0xfffffffc00f08947 */ /* 0x002fea000383ffff */
[----:B------:R-:W-:Y:S05]  /*109e0*/  BRA `(.L_x_337) ;  /* 0xfffffff800a87947 */ /* 0x000fea000383ffff */
.L_x_322:
[----:B-1----:R1:W2:Y:S02]  /*109f0*/  SYNCS.PHASECHK.TRANS64.TRYWAIT P0, [R9+URZ], R4 ;  /* 0x00000004090075a7 */ /* 0x0022a4000800017f */
[----:B--2---:R-:W-:Y:S05]  /*10a00*/  @!P0 NANOSLEEP.SYNCS 0x989680 ;  /* 0x009896800000895d */ /* 0x004fea0003900000 */
[----:B------:R-:W2:Y:S02]  /*10a10*/  @!P0 SYNCS.PHASECHK.TRANS64 P0, [R9+URZ], R4 ;  /* 0x00000004090085a7 */ /* 0x000ea4000800007f */
[----:B--2---:R-:W-:Y:S05]  /*10a20*/  @!P0 BRA `(.L_x_322) ;  /* 0xfffffffc00f08947 */ /* 0x004fea000383ffff */
[----:B------:R-:W-:Y:S05]  /*10a30*/  BRA `(.L_x_338) ;  /* 0xfffffff800b07947 */ /* 0x000fea000383ffff */
.L_x_339:
[----:B------:R-:W-:-:S00]  /*10a40*/  BRA `(.L_x_339) ;  /* 0xfffffffc00fc7947 */ /* 0x000fc0000383ffff */
[----:B------:R-:W-:-:S00]  /*10a50*/  NOP ;  /* 0x0000000000007918 */ /* 0x000fc00000000000 */
        /* <DEDUP_REMOVED lines=10> */
.L_x_340:


//--------------------- .nv.shared._ZN7cutlass13device_kernelINS_4gemm6kernel13GemmUniversalIN4cute5tupleIJiiiiEEENS1_10collective13CollectiveMmaINS1_37MainloopSm90TmaGmmaWarpSpecializedFP8ILi9ENS5_IJNS4_1CILi1EEESB_SB_EEENS1_35KernelTmaWarpSpecializedCooperativeEEENS5_IJNSA_ILi256EEENSA_ILi128EEENSA_ILi64EEEEEENS_12float_e4m3_tENS5_IJlSB_lEEESJ_SK_NS4_8TiledMMAINS4_8MMA_AtomIJNS4_4SM904GMMA31MMA_64x128x32_F32E4M3E4M3_SS_TNILNSO_7ScaleInE1ELSQ_1EEEEEENS4_6LayoutINS5_IJNSA_ILi2EEESB_SB_EEENS5_IJSB_NSA_ILi0EEESW_EEEEENS5_IJNS4_10UnderscoreESZ_SZ_EEEEENS4_13SM90_TMA_LOADENS4_14ComposedLayoutINS4_7SwizzleILi2ELi4ELi3EEENS4_18smem_ptr_flag_bitsILi8EEENST_INS5_IJNSA_ILi8EEESH_EEENS5_IJSH_SB_EEEEEEEvNS4_8identityES12_S1C_vS1D_EENS_8epilogue10collective6detail29Sm90TmaWarpSpecializedAdapterINS1G_15DefaultEpilogueISJ_SK_SK_NS1F_6thread17LinearCombinationISJ_Li1EffLNS1K_9ScaleType4KindE0ELNS_15FloatRoundStyleE2ESJ_EENS1_15EpilogueDefaultEEEEEvvEEEEvNT_6ParamsE --------------------------
	.section	.nv.shared._ZN7cutlass13device_kernelINS_4gemm6kernel13GemmUniversalIN4cute5tupleIJiiiiEEENS1_10collective13CollectiveMmaINS1_37MainloopSm90TmaGmmaWarpSpecializedFP8ILi9ENS5_IJNS4_1CILi1EEESB_SB_EEENS1_35KernelTmaWarpSpecializedCooperativeEEENS5_IJNSA_ILi256EEENSA_ILi128EEENSA_ILi64EEEEEENS_12float_e4m3_tENS5_IJlSB_lEEESJ_SK_NS4_8TiledMMAINS4_8MMA_AtomIJNS4_4SM904GMMA31MMA_64x128x32_F32E4M3E4M3_SS_TNILNSO_7ScaleInE1ELSQ_1EEEEEENS4_6LayoutINS5_IJNSA_ILi2EEESB_SB_EEENS5_IJSB_NSA_ILi0EEESW_EEEEENS5_IJNS4_10UnderscoreESZ_SZ_EEEEENS4_13SM90_TMA_LOADENS4_14ComposedLayoutINS4_7SwizzleILi2ELi4ELi3EEENS4_18smem_ptr_flag_bitsILi8EEENST_INS5_IJNSA_ILi8EEESH_EEENS5_IJSH_SB_EEEEEEEvNS4_8identityES12_S1C_vS1D_EENS_8epilogue10collective6detail29Sm90TmaWarpSpecializedAdapterINS1G_15DefaultEpilogueISJ_SK_SK_NS1F_6thread17LinearCombinationISJ_Li1EffLNS1K_9ScaleType4KindE0ELNS_15FloatRoundStyleE2ESJ_EENS1_15EpilogueDefaultEEEEEvvEEEEvNT_6ParamsE,"aw",@nobits
	.sectionflags	@""
	.align	16
	.zero		1024


//--------------------- .nv.shared.reserved.0     --------------------------
	.section	.nv.shared.reserved.0,"aw",@nobits
	.weak		__nv_reservedSMEM_offset_0_alias
	.size		__nv_reservedSMEM_offset_0_alias, 0, 0
	.other		__nv_reservedSMEM_offset_0_alias,@"STO_CUDA_RESERVED_SHARED STV_DEFAULT"
__nv_reservedSMEM_offset_0_alias:
	.zero		0


//--------------------- .nv.global                --------------------------
	.section	.nv.global,"aw",@nobits
.nv.global:
	.type		_ZN39_INTERNAL_8bfc1555_4_k_cu_1af52c86_39794cute1_E,@object
	.size		_ZN39_INTERNAL_8bfc1555_4_k_cu_1af52c86_39794cute1_E,(_ZN39_INTERNAL_8bfc1555_4_k_cu_1af52c86_39794cuda3std3__45__cpo6cbeginE - _ZN39_INTERNAL_8bfc1555_4_k_cu_1af52c86_39794cute1_E)
_ZN39_INTERNAL_8bfc1555_4_k_cu_1af52c86_39794cute1_E:
	.zero		1
	.type		_ZN39_INTERNAL_8bfc1555_4_k_cu_1af52c86_39794cuda3std3__45__cpo6cbeginE,@object
	.size		_ZN39_INTERNAL_8bfc1555_4_k_cu_1af52c86_39794cuda3std3__45__cpo6cbeginE,(_ZN39_INTERNAL_8bfc1555_4_k_cu_1af52c86_39794cuda3std3__48in_placeE - _ZN39_INTERNAL_8bfc1555_4_k_cu_1af52c86_39794cuda3std3__45__cpo6cbeginE)
_ZN39_INTERNAL_8bfc1555_4_k_cu_1af52c86_39794cuda3std3__45__cpo6cbeginE:
	.zero		1
	.type		_ZN39_INTERNAL_8bfc1555_4_k_cu_1af52c86_39794cuda3std3__48in_placeE,@object
	.size		_ZN39_INTERNAL_8bfc1555_4_k_cu_1af52c86_39794cuda3std3__48in_placeE,(_ZN39_INTERNAL_8bfc1555_4_k_cu_1af52c86_39794cuda3std6ranges3__45__cpo9iter_moveE - _ZN39_INTERNAL_8bfc1555_4_k_cu_1af52c86_39794cuda3std3__48in_placeE)
_ZN39_INTERNAL_8bfc1555_4_k_cu_1af52c86_39794cuda3std3__48in_placeE:
	.zero		1
	.type		_ZN39_INTERNAL_8bfc1555_4_k_cu_1af52c86_39794cuda3std6ranges3__45__cpo9iter_moveE,@object
	.size		_ZN39_INTERNAL_8bfc1555_4_k_cu_1af52c86_39794cuda3std6ranges3__45__cpo9iter_moveE,(_ZN39_INTERNAL_8bfc1555_4_k_cu_1af52c86_39794cuda3std3__45__cpo5beginE - _ZN39_INTERNAL_8bfc1555_4_k_cu_1af52c86_39794cuda3std6ranges3__45__cpo9iter_moveE)
_ZN39_INTERNAL_8bfc1555_4_k_cu_1af52c86_39794cuda3std6ranges3__45__cpo9iter_moveE:
	.zero		1
	.type		_ZN39_INTERNAL_8bfc1555_4_k_cu_1af52c86_39794cuda3std3__45__cpo5beginE,@object
	.size		_ZN39_INTERNAL_8bfc1555_4_k_cu_1af52c86_39794cuda3std3__45__cpo5beginE,(_ZN39_INTERNAL_8bfc1555_4_k_cu_1af52c86_39794cuda3std3__441_GLOBAL__N__8bfc1555_4_k_cu_1af52c86_39796ignoreE - _ZN39_INTERNAL_8bfc1555_4_k_cu_1af52c86_39794cuda3std3__45__cpo5beginE)
_ZN39_INTERNAL_8bfc1555_4_k_cu_1af52c86_39794cuda3std3__45__cpo5beginE:
	.zero		1
	.type		_ZN39_INTERNAL_8bfc1555_4_k_cu_1af52c86_39794cuda3std3__441_GLOBAL__N__8bfc1555_4_k_cu_1af52c86_39796ignoreE,@object
	.size		_ZN39_INTERNAL_8bfc1555_4_k_cu_1af52c86_39794cuda3std3__441_GLOBAL__N__8bfc1555_4_k_cu_1af52c86_39796ignoreE,(_ZN39_INTERNAL_8bfc1555_4_k_cu_1af52c86_39794cute7productE - _ZN39_INTERNAL_8bfc1555_4_k_cu_1af52c86_39794cuda3std3__441_GLOBAL__N__8bfc1555_4_k_cu_1af52c86_39796ignoreE)
_ZN39_INTERNAL_8bfc1555_4_k_cu_1af52c86_39794cuda3std3__441_GLOBAL__N__8bfc1555_4_k_cu_1af52c86_39796ignoreE:
	.zero		1
	.type		_ZN39_INTERNAL_8bfc1555_4_k_cu_1af52c86_39794cute7productE,@object
	.size		_ZN39_INTERNAL_8bfc1555_4_k_cu_1af52c86_39794cute7productE,(_ZN39_INTERNAL_8bfc1555_4_k_cu_1af52c86_39794cuda3std3__45__cpo3endE - _ZN39_INTERNAL_8bfc1555_4_k_cu_1af52c86_39794cute7productE)
_ZN39_INTERNAL_8bfc1555_4_k_cu_1af52c86_39794cute7productE:
	.zero		1
	.type		_ZN39_INTERNAL_8bfc1555_4_k_cu_1af52c86_39794cuda3std3__45__cpo3endE,@object
	.size		_ZN39_INTERNAL_8bfc1555_4_k_cu_1af52c86_39794cuda3std3__45__cpo3endE,(_ZN39_INTERNAL_8bfc1555_4_k_cu_1af52c86_39794cuda3std3__419piecewise_constructE - _ZN39_INTERNAL_8bfc1555_4_k_cu_1af52c86_39794cuda3std3__45__cpo3endE)
_ZN39_INTERNAL_8bfc1555_4_k_cu_1af52c86_39794cuda3std3__45__cpo3endE:
	.zero		1
	.type		_ZN39_INTERNAL_8bfc1555_4_k_cu_1af52c86_39794cuda3std3__419piecewise_constructE,@object
	.size		_ZN39_INTERNAL_8bfc1555_4_k_cu_1af52c86_39794cuda3std3__419piecewise_constructE,(_ZN39_INTERNAL_8bfc1555_4_k_cu_1af52c86_39794cuda3std3__45__cpo4cendE - _ZN39_INTERNAL_8bfc1555_4_k_cu_1af52c86_39794cuda3std3__419piecewise_constructE)
_ZN39_INTERNAL_8bfc1555_4_k_cu_1af52c86_39794cuda3std3__419piecewise_constructE:
	.zero		1
	.type		_ZN39_INTERNAL_8bfc1555_4_k_cu_1af52c86_39794cuda3std3__45__cpo4cendE,@object
	.size		_ZN39_INTERNAL_8bfc1555_4_k_cu_1af52c86_39794cuda3std3__45__cpo4cendE,(_ZN39_INTERNAL_8bfc1555_4_k_cu_1af52c86_39794cuda3std6ranges3__45__cpo4swapE - _ZN39_INTERNAL_8bfc1555_4_k_cu_1af52c86_39794cuda3std3__45__cpo4cendE)
_ZN39_INTERNAL_8bfc1555_4_k_cu_1af52c86_39794cuda3std3__45__cpo4cendE:
	.zero		1
	.type		_ZN39_INTERNAL_8bfc1555_4_k_cu_1af52c86_39794cuda3std6ranges3__45__cpo4swapE,@object
	.size		_ZN39_INTERNAL_8bfc1555_4_k_cu_1af52c86_39794cuda3std6ranges3__45__cpo4swapE,(.L_7 - _ZN39_INTERNAL_8bfc1555_4_k_cu_1af52c86_39794cuda3std6ranges3__45__cpo4swapE)
_ZN39_INTERNAL_8bfc1555_4_k_cu_1af52c86_39794cuda3std6ranges3__45__cpo4swapE:
	.zero		1
.L_7:


//--------------------- .nv.constant0._ZN7cutlass13device_kernelINS_4gemm6kernel13GemmUniversalIN4cute5tupleIJiiiiEEENS1_10collective13CollectiveMmaINS1_37MainloopSm90TmaGmmaWarpSpecializedFP8ILi9ENS5_IJNS4_1CILi1EEESB_SB_EEENS1_35KernelTmaWarpSpecializedCooperativeEEENS5_IJNSA_ILi256EEENSA_ILi128EEENSA_ILi64EEEEEENS_12float_e4m3_tENS5_IJlSB_lEEESJ_SK_NS4_8TiledMMAINS4_8MMA_AtomIJNS4_4SM904GMMA31MMA_64x128x32_F32E4M3E4M3_SS_TNILNSO_7ScaleInE1ELSQ_1EEEEEENS4_6LayoutINS5_IJNSA_ILi2EEESB_SB_EEENS5_IJSB_NSA_ILi0EEESW_EEEEENS5_IJNS4_10UnderscoreESZ_SZ_EEEEENS4_13SM90_TMA_LOADENS4_14ComposedLayoutINS4_7SwizzleILi2ELi4ELi3EEENS4_18smem_ptr_flag_bitsILi8EEENST_INS5_IJNSA_ILi8EEESH_EEENS5_IJSH_SB_EEEEEEEvNS4_8identityES12_S1C_vS1D_EENS_8epilogue10collective6detail29Sm90TmaWarpSpecializedAdapterINS1G_15DefaultEpilogueISJ_SK_SK_NS1F_6thread17LinearCombinationISJ_Li1EffLNS1K_9ScaleType4KindE0ELNS_15FloatRoundStyleE2ESJ_EENS1_15EpilogueDefaultEEEEEvvEEEEvNT_6ParamsE --------------------------
	.section	.nv.constant0._ZN7cutlass13device_kernelINS_4gemm6kernel13GemmUniversalIN4cute5tupleIJiiiiEEENS1_10collective13CollectiveMmaINS1_37MainloopSm90TmaGmmaWarpSpecializedFP8ILi9ENS5_IJNS4_1CILi1EEESB_SB_EEENS1_35KernelTmaWarpSpecializedCooperativeEEENS5_IJNSA_ILi256EEENSA_ILi128EEENSA_ILi64EEEEEENS_12float_e4m3_tENS5_IJlSB_lEEESJ_SK_NS4_8TiledMMAINS4_8MMA_AtomIJNS4_4SM904GMMA31MMA_64x128x32_F32E4M3E4M3_SS_TNILNSO_7ScaleInE1ELSQ_1EEEEEENS4_6LayoutINS5_IJNSA_ILi2EEESB_SB_EEENS5_IJSB_NSA_ILi0EEESW_EEEEENS5_IJNS4_10UnderscoreESZ_SZ_EEEEENS4_13SM90_TMA_LOADENS4_14ComposedLayoutINS4_7SwizzleILi2ELi4ELi3EEENS4_18smem_ptr_flag_bitsILi8EEENST_INS5_IJNSA_ILi8EEESH_EEENS5_IJSH_SB_EEEEEEEvNS4_8identityES12_S1C_vS1D_EENS_8epilogue10collective6detail29Sm90TmaWarpSpecializedAdapterINS1G_15DefaultEpilogueISJ_SK_SK_NS1F_6thread17LinearCombinationISJ_Li1EffLNS1K_9ScaleType4KindE0ELNS_15FloatRoundStyleE2ESJ_EENS1_15EpilogueDefaultEEEEEvvEEEEvNT_6ParamsE,"a",@progbits
	.sectionflags	@""
	.align	4
.nv.constant0._ZN7cutlass13device_kernelINS_4gemm6kernel13GemmUniversalIN4cute5tupleIJiiiiEEENS1_10collective13CollectiveMmaINS1_37MainloopSm90TmaGmmaWarpSpecializedFP8ILi9ENS5_IJNS4_1CILi1EEESB_SB_EEENS1_35KernelTmaWarpSpecializedCooperativeEEENS5_IJNSA_ILi256EEENSA_ILi128EEENSA_ILi64EEEEEENS_12float_e4m3_tENS5_IJlSB_lEEESJ_SK_NS4_8TiledMMAINS4_8MMA_AtomIJNS4_4SM904GMMA31MMA_64x128x32_F32E4M3E4M3_SS_TNILNSO_7ScaleInE1ELSQ_1EEEEEENS4_6LayoutINS5_IJNSA_ILi2EEESB_SB_EEENS5_IJSB_NSA_ILi0EEESW_EEEEENS5_IJNS4_10UnderscoreESZ_SZ_EEEEENS4_13SM90_TMA_LOADENS4_14ComposedLayoutINS4_7SwizzleILi2ELi4ELi3EEENS4_18smem_ptr_flag_bitsILi8EEENST_INS5_IJNSA_ILi8EEESH_EEENS5_IJSH_SB_EEEEEEEvNS4_8identityES12_S1C_vS1D_EENS_8epilogue10collective6detail29Sm90TmaWarpSpecializedAdapterINS1G_15DefaultEpilogueISJ_SK_SK_NS1F_6thread17LinearCombinationISJ_Li1EffLNS1K_9ScaleType4KindE0ELNS_15FloatRoundStyleE2ESJ_EENS1_15EpilogueDefaultEEEEEvvEEEEvNT_6ParamsE:
	.zero		1664


//--------------------- SYMBOLS --------------------------

	.type		.nv.reservedSmem.offset0,@object
	.size		.nv.reservedSmem.offset0,0x4
